// auto-generated by cutlass_sweep.gemm — config: {"arch": "sm_90", "cluster_m": 1, "cluster_n": 1, "dtype": "e4m3", "dtype_b": "e4m3", "layout": "nt", "stages": 0, "tile_k": 128, "tile_m": 64, "tile_n": 48}
#include "cutlass/cutlass.h"
#include "cutlass/gemm/collective/collective_builder.hpp"
#include "cutlass/gemm/device/gemm_universal_adapter.h"
#include "cutlass/gemm/kernel/gemm_universal.hpp"
#include "cutlass/epilogue/collective/collective_builder.hpp"

using ElemA = cutlass::float_e4m3_t;
using ElemB = cutlass::float_e4m3_t;
using ElemCD = cutlass::float_e4m3_t;
using Acc  = float;
using TileShape    = cute::Shape<cute::_64, cute::_48, cute::_128>;
using ClusterShape = cute::Shape<cute::_1, cute::_1, cute::_1>;

using CollectiveEpilogue = typename cutlass::epilogue::collective::CollectiveBuilder<
    cutlass::arch::Sm90, cutlass::arch::OpClassTensorOp,
    TileShape, ClusterShape,
    cutlass::epilogue::collective::EpilogueTileAuto,
    Acc, Acc,
    ElemCD, cutlass::layout::RowMajor, 128 / cutlass::sizeof_bits<ElemCD>::value,
    ElemCD, cutlass::layout::RowMajor, 128 / cutlass::sizeof_bits<ElemCD>::value,
    cutlass::epilogue::collective::EpilogueScheduleAuto
  >::CollectiveOp;

using CollectiveMainloop = typename cutlass::gemm::collective::CollectiveBuilder<
    cutlass::arch::Sm90, cutlass::arch::OpClassTensorOp,
    ElemA, cutlass::layout::RowMajor, 128 / cutlass::sizeof_bits<ElemA>::value,
    ElemB, cutlass::layout::ColumnMajor, 128 / cutlass::sizeof_bits<ElemB>::value,
    Acc,
    TileShape, ClusterShape,
    cutlass::gemm::collective::StageCountAutoCarveout<static_cast<int>(sizeof(typename CollectiveEpilogue::SharedStorage))>,
    cutlass::gemm::collective::KernelScheduleAuto
  >::CollectiveOp;

using GemmKernel = cutlass::gemm::kernel::GemmUniversal<
    cute::Shape<int,int,int,int>,
    CollectiveMainloop,
    CollectiveEpilogue
>;
using Gemm = cutlass::gemm::device::GemmUniversalAdapter<GemmKernel>;

// Force the device kernel symbol into the cubin without needing a host main.
auto* _anchor = &cutlass::device_kernel<GemmKernel>;


// ===== COMPILED SASS (sm_90a) =====

	.target	sm_90a

	.elftype	@"ET_EXEC"


//--------------------- .note.nv.tkinfo           --------------------------
	.section	.note.nv.tkinfo,"",@"SHT_NOTE"
	.sectionflags	@"SHF_NOTE_NV_TKINFO"
	.tkinfo
        /*0018*/ 	.word	0x00000002
        /*0030*/ 	.string	""
        /*0030*/ 	.string	"ptxas"
        /*0030*/ 	.string	"Cuda compilation tools, release 13.0, V13.0.88"
        /*0030*/ 	.string	"Build cuda_13.0.r13.0/compiler.36424714_0"
        /*0030*/ 	.string	"-arch sm_90a -m 64 "



//--------------------- .note.nv.cuinfo           --------------------------
	.section	.note.nv.cuinfo,"",@"SHT_NOTE"
	.sectionflags	@"SHF_NOTE_NV_CUINFO"
        /*0018*/ 	.short	0x0002
        /*001a*/ 	.short	0x005a
        /*001c*/ 	.short	0x0082
	.zero		2


//--------------------- .nv.info                  --------------------------
	.section	.nv.info,"",@"SHT_CUDA_INFO"
	.align	4


	//----- nvinfo : EIATTR_REGCOUNT
	.align		4
        /*0000*/ 	.byte	0x04, 0x2f
        /*0002*/ 	.short	(.L_12 - .L_11)
	.align		4
.L_11:
        /*0004*/ 	.word	index@(_ZN7cutlass13device_kernelINS_4gemm6kernel13GemmUniversalIN4cute5tupleIJiiiiEEENS1_10collective13CollectiveMmaINS1_37MainloopSm90TmaGmmaWarpSpecializedFP8ILi16ENS5_IJNS4_1CILi1EEESB_SB_EEENS1_32KernelTmaWarpSpecializedPingpongEEENS5_IJNSA_ILi64EEENSA_ILi48EEENSA_ILi128EEEEEENS_12float_e4m3_tENS5_IJlSB_lEEESJ_SK_NS4_8TiledMMAINS4_8MMA_AtomIJNS4_4SM904GMMA30MMA_64x16x32_F32E4M3E4M3_SS_TNILNSO_7ScaleInE1ELSQ_1EEEEEENS4_6LayoutISC_NS5_IJNSA_ILi0EEESU_SU_EEEEENS5_IJNS4_10UnderscoreESX_SX_EEEEENS4_13SM90_TMA_LOADENS4_14ComposedLayoutINS4_7SwizzleILi3ELi4ELi3EEENS4_18smem_ptr_flag_bitsILi8EEENST_INS5_IJNSA_ILi8EEESH_EEENS5_IJSH_SB_EEEEEEEvNS4_8identityES10_S1A_vS1B_EENS_8epilogue10collective6detail29Sm90TmaWarpSpecializedAdapterINS1E_15DefaultEpilogueISJ_SK_SK_NS1D_6thread17LinearCombinationISJ_Li1EffLNS1I_9ScaleType4KindE0ELNS_15FloatRoundStyleE2ESJ_EENS1_15EpilogueDefaultEEEEEvvEEEEvNT_6ParamsE)
        /*0008*/ 	.word	0x000000a8


	//----- nvinfo : EIATTR_FRAME_SIZE
	.align		4
.L_12:
        /*000c*/ 	.byte	0x04, 0x11
        /*000e*/ 	.short	(.L_14 - .L_13)
	.align		4
.L_13:
        /*0010*/ 	.word	index@(_ZN7cutlass13device_kernelINS_4gemm6kernel13GemmUniversalIN4cute5tupleIJiiiiEEENS1_10collective13CollectiveMmaINS1_37MainloopSm90TmaGmmaWarpSpecializedFP8ILi16ENS5_IJNS4_1CILi1EEESB_SB_EEENS1_32KernelTmaWarpSpecializedPingpongEEENS5_IJNSA_ILi64EEENSA_ILi48EEENSA_ILi128EEEEEENS_12float_e4m3_tENS5_IJlSB_lEEESJ_SK_NS4_8TiledMMAINS4_8MMA_AtomIJNS4_4SM904GMMA30MMA_64x16x32_F32E4M3E4M3_SS_TNILNSO_7ScaleInE1ELSQ_1EEEEEENS4_6LayoutISC_NS5_IJNSA_ILi0EEESU_SU_EEEEENS5_IJNS4_10UnderscoreESX_SX_EEEEENS4_13SM90_TMA_LOADENS4_14ComposedLayoutINS4_7SwizzleILi3ELi4ELi3EEENS4_18smem_ptr_flag_bitsILi8EEENST_INS5_IJNSA_ILi8EEESH_EEENS5_IJSH_SB_EEEEEEEvNS4_8identityES10_S1A_vS1B_EENS_8epilogue10collective6detail29Sm90TmaWarpSpecializedAdapterINS1E_15DefaultEpilogueISJ_SK_SK_NS1D_6thread17LinearCombinationISJ_Li1EffLNS1I_9ScaleType4KindE0ELNS_15FloatRoundStyleE2ESJ_EENS1_15EpilogueDefaultEEEEEvvEEEEvNT_6ParamsE)
        /*0014*/ 	.word	0x00000000


	//----- nvinfo : EIATTR_MIN_STACK_SIZE
	.align		4
.L_14:
        /*0018*/ 	.byte	0x04, 0x12
        /*001a*/ 	.short	(.L_16 - .L_15)
	.align		4
.L_15:
        /*001c*/ 	.word	index@(_ZN7cutlass13device_kernelINS_4gemm6kernel13GemmUniversalIN4cute5tupleIJiiiiEEENS1_10collective13CollectiveMmaINS1_37MainloopSm90TmaGmmaWarpSpecializedFP8ILi16ENS5_IJNS4_1CILi1EEESB_SB_EEENS1_32KernelTmaWarpSpecializedPingpongEEENS5_IJNSA_ILi64EEENSA_ILi48EEENSA_ILi128EEEEEENS_12float_e4m3_tENS5_IJlSB_lEEESJ_SK_NS4_8TiledMMAINS4_8MMA_AtomIJNS4_4SM904GMMA30MMA_64x16x32_F32E4M3E4M3_SS_TNILNSO_7ScaleInE1ELSQ_1EEEEEENS4_6LayoutISC_NS5_IJNSA_ILi0EEESU_SU_EEEEENS5_IJNS4_10UnderscoreESX_SX_EEEEENS4_13SM90_TMA_LOADENS4_14ComposedLayoutINS4_7SwizzleILi3ELi4ELi3EEENS4_18smem_ptr_flag_bitsILi8EEENST_INS5_IJNSA_ILi8EEESH_EEENS5_IJSH_SB_EEEEEEEvNS4_8identityES10_S1A_vS1B_EENS_8epilogue10collective6detail29Sm90TmaWarpSpecializedAdapterINS1E_15DefaultEpilogueISJ_SK_SK_NS1D_6thread17LinearCombinationISJ_Li1EffLNS1I_9ScaleType4KindE0ELNS_15FloatRoundStyleE2ESJ_EENS1_15EpilogueDefaultEEEEEvvEEEEvNT_6ParamsE)
        /*0020*/ 	.word	0x00000000
.L_16:


//--------------------- .nv.compat                --------------------------
	.section	.nv.compat,"",@"SHT_CUDA_COMPAT_INFO"
	.align	4
        /*0000*/ 	.byte	0x02, 0x09, 0x01, 0x00, 0x02, 0x02, 0x04, 0x00, 0x02, 0x05, 0x05, 0x00, 0x03, 0x07, 0x01, 0x01
        /*0010*/ 	.byte	0x02, 0x03, 0x01, 0x00, 0x02, 0x06, 0x01, 0x00, 0x04, 0x0b, 0x08, 0x00, 0x00, 0x00, 0x00, 0x00
        /*0020*/ 	.byte	0x00, 0x00, 0x00, 0x00


//--------------------- .nv.info._ZN7cutlass13device_kernelINS_4gemm6kernel13GemmUniversalIN4cute5tupleIJiiiiEEENS1_10collective13CollectiveMmaINS1_37MainloopSm90TmaGmmaWarpSpecializedFP8ILi16ENS5_IJNS4_1CILi1EEESB_SB_EEENS1_32KernelTmaWarpSpecializedPingpongEEENS5_IJNSA_ILi64EEENSA_ILi48EEENSA_ILi128EEEEEENS_12float_e4m3_tENS5_IJlSB_lEEESJ_SK_NS4_8TiledMMAINS4_8MMA_AtomIJNS4_4SM904GMMA30MMA_64x16x32_F32E4M3E4M3_SS_TNILNSO_7ScaleInE1ELSQ_1EEEEEENS4_6LayoutISC_NS5_IJNSA_ILi0EEESU_SU_EEEEENS5_IJNS4_10UnderscoreESX_SX_EEEEENS4_13SM90_TMA_LOADENS4_14ComposedLayoutINS4_7SwizzleILi3ELi4ELi3EEENS4_18smem_ptr_flag_bitsILi8EEENST_INS5_IJNSA_ILi8EEESH_EEENS5_IJSH_SB_EEEEEEEvNS4_8identityES10_S1A_vS1B_EENS_8epilogue10collective6detail29Sm90TmaWarpSpecializedAdapterINS1E_15DefaultEpilogueISJ_SK_SK_NS1D_6thread17LinearCombinationISJ_Li1EffLNS1I_9ScaleType4KindE0ELNS_15FloatRoundStyleE2ESJ_EENS1_15EpilogueDefaultEEEEEvvEEEEvNT_6ParamsE --------------------------
	.section	.nv.info._ZN7cutlass13device_kernelINS_4gemm6kernel13GemmUniversalIN4cute5tupleIJiiiiEEENS1_10collective13CollectiveMmaINS1_37MainloopSm90TmaGmmaWarpSpecializedFP8ILi16ENS5_IJNS4_1CILi1EEESB_SB_EEENS1_32KernelTmaWarpSpecializedPingpongEEENS5_IJNSA_ILi64EEENSA_ILi48EEENSA_ILi128EEEEEENS_12float_e4m3_tENS5_IJlSB_lEEESJ_SK_NS4_8TiledMMAINS4_8MMA_AtomIJNS4_4SM904GMMA30MMA_64x16x32_F32E4M3E4M3_SS_TNILNSO_7ScaleInE1ELSQ_1EEEEEENS4_6LayoutISC_NS5_IJNSA_ILi0EEESU_SU_EEEEENS5_IJNS4_10UnderscoreESX_SX_EEEEENS4_13SM90_TMA_LOADENS4_14ComposedLayoutINS4_7SwizzleILi3ELi4ELi3EEENS4_18smem_ptr_flag_bitsILi8EEENST_INS5_IJNSA_ILi8EEESH_EEENS5_IJSH_SB_EEEEEEEvNS4_8identityES10_S1A_vS1B_EENS_8epilogue10collective6detail29Sm90TmaWarpSpecializedAdapterINS1E_15DefaultEpilogueISJ_SK_SK_NS1D_6thread17LinearCombinationISJ_Li1EffLNS1I_9ScaleType4KindE0ELNS_15FloatRoundStyleE2ESJ_EENS1_15EpilogueDefaultEEEEEvvEEEEvNT_6ParamsE,"",@"SHT_CUDA_INFO"
	.sectionflags	@""
	.align	4


	//----- nvinfo : EIATTR_CUDA_API_VERSION
	.align		4
        /*0000*/ 	.byte	0x04, 0x37
        /*0002*/ 	.short	(.L_18 - .L_17)
.L_17:
        /*0004*/ 	.word	0x00000082


	//----- nvinfo : EIATTR_KPARAM_INFO
	.align		4
.L_18:
        /*0008*/ 	.byte	0x04, 0x17
        /*000a*/ 	.short	(.L_20 - .L_19)
.L_19:
        /*000c*/ 	.word	0x00000000
        /*0010*/ 	.short	0x0000
        /*0012*/ 	.short	0x0070
        /*0014*/ 	.byte	0x00, 0xf0, 0x01, 0x10


	//----- nvinfo : EIATTR_SPARSE_MMA_MASK
	.align		4
.L_20:
        /*0018*/ 	.byte	0x03, 0x50
        /*001a*/ 	.short	0x0000


	//----- nvinfo : EIATTR_MAXREG_COUNT
	.align		4
        /*001c*/ 	.byte	0x03, 0x1b
        /*001e*/ 	.short	0x00a8


	//----- nvinfo : EIATTR_NUM_BARRIERS
	.align		4
        /*0020*/ 	.byte	0x02, 0x4c
        /*0022*/ 	.byte	0x01
	.zero		1


	//----- nvinfo : EIATTR_MERCURY_ISA_VERSION
	.align		4
        /*0024*/ 	.byte	0x03, 0x5f
        /*0026*/ 	.short	0x0101


	//----- nvinfo : EIATTR_INT_WARP_WIDE_INSTR_OFFSETS
	.align		4
        /*0028*/ 	.byte	0x04, 0x31
        /*002a*/ 	.short	(.L_22 - .L_21)


	//   ....[0]....
.L_21:
        /*002c*/ 	.word	0x00000620


	//   ....[1]....
        /*0030*/ 	.word	0x00000640


	//   ....[2]....
        /*0034*/ 	.word	0x000006c0


	//   ....[3]....
        /*0038*/ 	.word	0x000006d0


	//   ....[4]....
        /*003c*/ 	.word	0x000006e0


	//   ....[5]....
        /*0040*/ 	.word	0x00000700


	//   ....[6]....
        /*0044*/ 	.word	0x00000760


	//   ....[7]....
        /*0048*/ 	.word	0x00000780


	//----- nvinfo : EIATTR_COOP_GROUP_MASK_REGIDS
	.align		4
.L_22:
        /*004c*/ 	.byte	0x04, 0x29
        /*004e*/ 	.short	(.L_24 - .L_23)


	//   ....[0]....
.L_23:
        /*0050*/ 	.word	0xffffffff


	//   ....[1]....
        /*0054*/ 	.word	0xffffffff


	//   ....[2]....
        /*0058*/ 	.word	0xffffffff


	//   ....[3]....
        /*005c*/ 	.word	0xffffffff


	//   ....[4]....
        /*0060*/ 	.word	0xffffffff


	//   ....[5]....
        /*0064*/ 	.word	0xffffffff


	//----- nvinfo : EIATTR_COOP_GROUP_INSTR_OFFSETS
	.align		4
.L_24:
        /*0068*/ 	.byte	0x04, 0x28
        /*006a*/ 	.short	(.L_26 - .L_25)


	//   ....[0]....
.L_25:
        /*006c*/ 	.word	0x00000050


	//   ....[1]....
        /*0070*/ 	.word	0x00000080


	//   ....[2]....
        /*0074*/ 	.word	0x00000180


	//   ....[3]....
        /*0078*/ 	.word	0x00000540


	//   ....[4]....
        /*007c*/ 	.word	0x00000580


	//   ....[5]....
        /*0080*/ 	.word	0x000005c0


	//----- nvinfo : EIATTR_REG_RECONFIG
	.align		4
.L_26:
        /*0084*/ 	.byte	0x01, 0x54
	.zero		2


	//----- nvinfo : EIATTR_MBARRIER_INSTR_OFFSETS
	.align		4
        /*0088*/ 	.byte	0x04, 0x39
        /*008a*/ 	.short	(.L_28 - .L_27)


	//   ....[0]....
.L_27:
        /*008c*/ 	.word	0x00000320
        /*0090*/ 	.word	0x000000ff
        /*0094*/ 	.word	0x00000000
        /*0098*/ 	.short	0x0100
        /*009a*/ 	.byte	0x04
	.zero		1


	//   ....[1]....
        /*009c*/ 	.word	0x00000330
        /*00a0*/ 	.word	0x000000ff
        /*00a4*/ 	.word	0x00000080
        /*00a8*/ 	.short	0x0100
        /*00aa*/ 	.byte	0x04
	.zero		1


	//   ....[2]....
        /*00ac*/ 	.word	0x00000340
        /*00b0*/ 	.word	0x000000ff
        /*00b4*/ 	.word	0x00000008
        /*00b8*/ 	.short	0x0100
        /*00ba*/ 	.byte	0x04
	.zero		1


	//   ....[3]....
        /*00bc*/ 	.word	0x00000350
        /*00c0*/ 	.word	0x000000ff
        /*00c4*/ 	.word	0x00000088
        /*00c8*/ 	.short	0x0100
        /*00ca*/ 	.byte	0x04
	.zero		1


	//   ....[4]....
        /*00cc*/ 	.word	0x00000360
        /*00d0*/ 	.word	0x000000ff
        /*00d4*/ 	.word	0x00000010
        /*00d8*/ 	.short	0x0100
        /*00da*/ 	.byte	0x04
	.zero		1


	//   ....[5]....
        /*00dc*/ 	.word	0x00000370
        /*00e0*/ 	.word	0x000000ff
        /*00e4*/ 	.word	0x00000090
        /*00e8*/ 	.short	0x0100
        /*00ea*/ 	.byte	0x04
	.zero		1


	//   ....[6]....
        /*00ec*/ 	.word	0x00000380
        /*00f0*/ 	.word	0x000000ff
        /*00f4*/ 	.word	0x00000018
        /*00f8*/ 	.short	0x0100
        /*00fa*/ 	.byte	0x04
	.zero		1


	//   ....[7]....
        /*00fc*/ 	.word	0x00000390
        /*0100*/ 	.word	0x000000ff
        /*0104*/ 	.word	0x00000098
        /*0108*/ 	.short	0x0100
        /*010a*/ 	.byte	0x04
	.zero		1


	//   ....[8]....
        /*010c*/ 	.word	0x000003a0
        /*0110*/ 	.word	0x000000ff
        /*0114*/ 	.word	0x00000020
        /*0118*/ 	.short	0x0100
        /*011a*/ 	.byte	0x04
	.zero		1


	//   ....[9]....
        /*011c*/ 	.word	0x000003b0
        /*0120*/ 	.word	0x000000ff
        /*0124*/ 	.word	0x000000a0
        /*0128*/ 	.short	0x0100
        /*012a*/ 	.byte	0x04
	.zero		1


	//   ....[10]....
        /*012c*/ 	.word	0x000003c0
        /*0130*/ 	.word	0x000000ff
        /*0134*/ 	.word	0x00000028
        /*0138*/ 	.short	0x0100
        /*013a*/ 	.byte	0x04
	.zero		1


	//   ....[11]....
        /*013c*/ 	.word	0x000003d0
        /*0140*/ 	.word	0x000000ff
        /*0144*/ 	.word	0x000000a8
        /*0148*/ 	.short	0x0100
        /*014a*/ 	.byte	0x04
	.zero		1


	//   ....[12]....
        /*014c*/ 	.word	0x000003e0
        /*0150*/ 	.word	0x000000ff
        /*0154*/ 	.word	0x00000030
        /*0158*/ 	.short	0x0100
        /*015a*/ 	.byte	0x04
	.zero		1


	//   ....[13]....
        /*015c*/ 	.word	0x000003f0
        /*0160*/ 	.word	0x000000ff
        /*0164*/ 	.word	0x000000b0
        /*0168*/ 	.short	0x0100
        /*016a*/ 	.byte	0x04
	.zero		1


	//   ....[14]....
        /*016c*/ 	.word	0x00000400
        /*0170*/ 	.word	0x000000ff
        /*0174*/ 	.word	0x00000038
        /*0178*/ 	.short	0x0100
        /*017a*/ 	.byte	0x04
	.zero		1


	//   ....[15]....
        /*017c*/ 	.word	0x00000410
        /*0180*/ 	.word	0x000000ff
        /*0184*/ 	.word	0x000000b8
        /*0188*/ 	.short	0x0100
        /*018a*/ 	.byte	0x04
	.zero		1


	//   ....[16]....
        /*018c*/ 	.word	0x00000420
        /*0190*/ 	.word	0x000000ff
        /*0194*/ 	.word	0x00000040
        /*0198*/ 	.short	0x0100
        /*019a*/ 	.byte	0x04
	.zero		1


	//   ....[17]....
        /*019c*/ 	.word	0x00000430
        /*01a0*/ 	.word	0x000000ff
        /*01a4*/ 	.word	0x000000c0
        /*01a8*/ 	.short	0x0100
        /*01aa*/ 	.byte	0x04
	.zero		1


	//   ....[18]....
        /*01ac*/ 	.word	0x00000440
        /*01b0*/ 	.word	0x000000ff
        /*01b4*/ 	.word	0x00000048
        /*01b8*/ 	.short	0x0100
        /*01ba*/ 	.byte	0x04
	.zero		1


	//   ....[19]....
        /*01bc*/ 	.word	0x00000450
        /*01c0*/ 	.word	0x000000ff
        /*01c4*/ 	.word	0x000000c8
        /*01c8*/ 	.short	0x0100
        /*01ca*/ 	.byte	0x04
	.zero		1


	//   ....[20]....
        /*01cc*/ 	.word	0x00000460
        /*01d0*/ 	.word	0x000000ff
        /*01d4*/ 	.word	0x00000050
        /*01d8*/ 	.short	0x0100
        /*01da*/ 	.byte	0x04
	.zero		1


	//   ....[21]....
        /*01dc*/ 	.word	0x00000470
        /*01e0*/ 	.word	0x000000ff
        /*01e4*/ 	.word	0x000000d0
        /*01e8*/ 	.short	0x0100
        /*01ea*/ 	.byte	0x04
	.zero		1


	//   ....[22]....
        /*01ec*/ 	.word	0x00000480
        /*01f0*/ 	.word	0x000000ff
        /*01f4*/ 	.word	0x00000058
        /*01f8*/ 	.short	0x0100
        /*01fa*/ 	.byte	0x04
	.zero		1


	//   ....[23]....
        /*01fc*/ 	.word	0x00000490
        /*0200*/ 	.word	0x000000ff
        /*0204*/ 	.word	0x000000d8
        /*0208*/ 	.short	0x0100
        /*020a*/ 	.byte	0x04
	.zero		1


	//   ....[24]....
        /*020c*/ 	.word	0x000004a0
        /*0210*/ 	.word	0x000000ff
        /*0214*/ 	.word	0x00000060
        /*0218*/ 	.short	0x0100
        /*021a*/ 	.byte	0x04
	.zero		1


	//   ....[25]....
        /*021c*/ 	.word	0x000004b0
        /*0220*/ 	.word	0x000000ff
        /*0224*/ 	.word	0x000000e0
        /*0228*/ 	.short	0x0100
        /*022a*/ 	.byte	0x04
	.zero		1


	//   ....[26]....
        /*022c*/ 	.word	0x000004c0
        /*0230*/ 	.word	0x000000ff
        /*0234*/ 	.word	0x00000068
        /*0238*/ 	.short	0x0100
        /*023a*/ 	.byte	0x04
	.zero		1


	//   ....[27]....
        /*023c*/ 	.word	0x000004d0
        /*0240*/ 	.word	0x000000ff
        /*0244*/ 	.word	0x000000e8
        /*0248*/ 	.short	0x0100
        /*024a*/ 	.byte	0x04
	.zero		1


	//   ....[28]....
        /*024c*/ 	.word	0x000004e0
        /*0250*/ 	.word	0x000000ff
        /*0254*/ 	.word	0x00000070
        /*0258*/ 	.short	0x0100
        /*025a*/ 	.byte	0x04
	.zero		1


	//   ....[29]....
        /*025c*/ 	.word	0x000004f0
        /*0260*/ 	.word	0x000000ff
        /*0264*/ 	.word	0x000000f0
        /*0268*/ 	.short	0x0100
        /*026a*/ 	.byte	0x04
	.zero		1


	//   ....[30]....
        /*026c*/ 	.word	0x00000500
        /*0270*/ 	.word	0x000000ff
        /*0274*/ 	.word	0x00000078
        /*0278*/ 	.short	0x0100
        /*027a*/ 	.byte	0x04
	.zero		1


	//   ....[31]....
        /*027c*/ 	.word	0x00000510
        /*0280*/ 	.word	0x000000ff
        /*0284*/ 	.word	0x000000f8
        /*0288*/ 	.short	0x0100
        /*028a*/ 	.byte	0x04
	.zero		1


	//   ....[32]....
        /*028c*/ 	.word	0x000007a0
        /*0290*/ 	.word	0x000000ff
        /*0294*/ 	.word	0x00000130
        /*0298*/ 	.short	0x0100
        /*029a*/ 	.byte	0x04
	.zero		1


	//   ....[33]....
        /*029c*/ 	.word	0x000007b0
        /*02a0*/ 	.word	0x000000ff
        /*02a4*/ 	.word	0x00000138
        /*02a8*/ 	.short	0x0100
        /*02aa*/ 	.byte	0x04
	.zero		1


	//   ....[34]....
        /*02ac*/ 	.word	0x000007f0
        /*02b0*/ 	.word	0x000000ff
        /*02b4*/ 	.word	0x00000110
        /*02b8*/ 	.short	0x0100
        /*02ba*/ 	.byte	0x0b
	.zero		1


	//   ....[35]....
        /*02bc*/ 	.word	0x00000810
        /*02c0*/ 	.word	0x000000ff
        /*02c4*/ 	.word	0x00000118
        /*02c8*/ 	.short	0x0100
        /*02ca*/ 	.byte	0x0b
	.zero		1


	//   ....[36]....
        /*02cc*/ 	.word	0x00000820
        /*02d0*/ 	.word	0x000000ff
        /*02d4*/ 	.word	0x00000120
        /*02d8*/ 	.short	0x0100
        /*02da*/ 	.byte	0x0b
	.zero		1


	//   ....[37]....
        /*02dc*/ 	.word	0x00000830
        /*02e0*/ 	.word	0x000000ff
        /*02e4*/ 	.word	0x00000128
        /*02e8*/ 	.short	0x0100
        /*02ea*/ 	.byte	0x0b
	.zero		1


	//   ....[38]....
        /*02ec*/ 	.word	0x00001750
        /*02f0*/ 	.word	0x00000011
        /*02f4*/ 	.word	0xfffffff8
        /*02f8*/ 	.short	0x010a
        /*02fa*/ 	.byte	0x3f
	.zero		1


	//   ....[39]....
        /*02fc*/ 	.word	0x000019b0
        /*0300*/ 	.word	0x000000ff
        /*0304*/ 	.word	0x00000000
        /*0308*/ 	.short	0x010a
        /*030a*/ 	.byte	0x04
	.zero		1


	//   ....[40]....
        /*030c*/ 	.word	0x000019f0
        /*0310*/ 	.word	0x000000ff
        /*0314*/ 	.word	0x00000000
        /*0318*/ 	.short	0x010a
        /*031a*/ 	.byte	0x04
	.zero		1


	//   ....[41]....
        /*031c*/ 	.word	0x00002170
        /*0320*/ 	.word	0x000000ff
        /*0324*/ 	.word	0x00000000
        /*0328*/ 	.short	0x010a
        /*032a*/ 	.byte	0x16
	.zero		1


	//   ....[42]....
        /*032c*/ 	.word	0x000021b0
        /*0330*/ 	.word	0x000000ff
        /*0334*/ 	.word	0x00000000
        /*0338*/ 	.short	0x010a
        /*033a*/ 	.byte	0x16
	.zero		1


	//   ....[43]....
        /*033c*/ 	.word	0x000027e0
        /*0340*/ 	.word	0x000000ff
        /*0344*/ 	.word	0x00000000
        /*0348*/ 	.short	0x0101
        /*034a*/ 	.byte	0x15
	.zero		1


	//   ....[44]....
        /*034c*/ 	.word	0x00002ac0
        /*0350*/ 	.word	0x00000045
        /*0354*/ 	.word	0x00000000
        /*0358*/ 	.short	0x0101
        /*035a*/ 	.byte	0x13
	.zero		1


	//   ....[45]....
        /*035c*/ 	.word	0x00002ba0
        /*0360*/ 	.word	0x000000ff
        /*0364*/ 	.word	0x00000000
        /*0368*/ 	.short	0x0101
        /*036a*/ 	.byte	0x04
	.zero		1


	//   ....[46]....
        /*036c*/ 	.word	0x00002c00
        /*0370*/ 	.word	0x00000011
        /*0374*/ 	.word	0x00000008
        /*0378*/ 	.short	0x010a
        /*037a*/ 	.byte	0x3f
	.zero		1


	//   ....[47]....
        /*037c*/ 	.word	0x00004ae0
        /*0380*/ 	.word	0x00000012
        /*0384*/ 	.word	0x00000000
        /*0388*/ 	.short	0x0101
        /*038a*/ 	.byte	0x13
	.zero		1


	//   ....[48]....
        /*038c*/ 	.word	0x00005560
        /*0390*/ 	.word	0x0000000e
        /*0394*/ 	.word	0x00000080
        /*0398*/ 	.short	0x010a
        /*039a*/ 	.byte	0x3f
	.zero		1


	//   ....[49]....
        /*039c*/ 	.word	0x000058f0
        /*03a0*/ 	.word	0x00000003
        /*03a4*/ 	.word	0x00000138
        /*03a8*/ 	.short	0x0101
        /*03aa*/ 	.byte	0x3f
	.zero		1


	//   ....[50]....
        /*03ac*/ 	.word	0x00006080
        /*03b0*/ 	.word	0x00000005
        /*03b4*/ 	.word	0x00000000
        /*03b8*/ 	.short	0x010a
        /*03ba*/ 	.byte	0x3f
	.zero		1


	//   ....[51]....
        /*03bc*/ 	.word	0x00006100
        /*03c0*/ 	.word	0x00000007
        /*03c4*/ 	.word	0x00000000
        /*03c8*/ 	.short	0x010a
        /*03ca*/ 	.byte	0x3f
	.zero		1


	//   ....[52]....
        /*03cc*/ 	.word	0x00006190
        /*03d0*/ 	.word	0x00000006
        /*03d4*/ 	.word	0x00000000
        /*03d8*/ 	.short	0x010a
        /*03da*/ 	.byte	0x3f
	.zero		1


	//   ....[53]....
        /*03dc*/ 	.word	0x00006220
        /*03e0*/ 	.word	0x00000007
        /*03e4*/ 	.word	0x00000000
        /*03e8*/ 	.short	0x010a
        /*03ea*/ 	.byte	0x3f
	.zero		1


	//   ....[54]....
        /*03ec*/ 	.word	0x000062b0
        /*03f0*/ 	.word	0x00000006
        /*03f4*/ 	.word	0x00000000
        /*03f8*/ 	.short	0x010a
        /*03fa*/ 	.byte	0x3f
	.zero		1


	//   ....[55]....
        /*03fc*/ 	.word	0x00006340
        /*0400*/ 	.word	0x00000007
        /*0404*/ 	.word	0x00000000
        /*0408*/ 	.short	0x010a
        /*040a*/ 	.byte	0x3f
	.zero		1


	//   ....[56]....
        /*040c*/ 	.word	0x000063d0
        /*0410*/ 	.word	0x00000006
        /*0414*/ 	.word	0x00000000
        /*0418*/ 	.short	0x010a
        /*041a*/ 	.byte	0x3f
	.zero		1


	//   ....[57]....
        /*041c*/ 	.word	0x00006460
        /*0420*/ 	.word	0x00000007
        /*0424*/ 	.word	0x00000000
        /*0428*/ 	.short	0x010a
        /*042a*/ 	.byte	0x3f
	.zero		1


	//   ....[58]....
        /*042c*/ 	.word	0x000064f0
        /*0430*/ 	.word	0x00000006
        /*0434*/ 	.word	0x00000000
        /*0438*/ 	.short	0x010a
        /*043a*/ 	.byte	0x3f
	.zero		1


	//   ....[59]....
        /*043c*/ 	.word	0x00006580
        /*0440*/ 	.word	0x00000007
        /*0444*/ 	.word	0x00000000
        /*0448*/ 	.short	0x010a
        /*044a*/ 	.byte	0x3f
	.zero		1


	//   ....[60]....
        /*044c*/ 	.word	0x00006610
        /*0450*/ 	.word	0x00000006
        /*0454*/ 	.word	0x00000000
        /*0458*/ 	.short	0x010a
        /*045a*/ 	.byte	0x3f
	.zero		1


	//   ....[61]....
        /*045c*/ 	.word	0x000066a0
        /*0460*/ 	.word	0x00000007
        /*0464*/ 	.word	0x00000000
        /*0468*/ 	.short	0x010a
        /*046a*/ 	.byte	0x3f
	.zero		1


	//   ....[62]....
        /*046c*/ 	.word	0x00006730
        /*0470*/ 	.word	0x00000006
        /*0474*/ 	.word	0x00000000
        /*0478*/ 	.short	0x010a
        /*047a*/ 	.byte	0x3f
	.zero		1


	//   ....[63]....
        /*047c*/ 	.word	0x000067c0
        /*0480*/ 	.word	0x00000007
        /*0484*/ 	.word	0x00000000
        /*0488*/ 	.short	0x010a
        /*048a*/ 	.byte	0x3f
	.zero		1


	//   ....[64]....
        /*048c*/ 	.word	0x00006850
        /*0490*/ 	.word	0x00000006
        /*0494*/ 	.word	0x00000000
        /*0498*/ 	.short	0x010a
        /*049a*/ 	.byte	0x3f
	.zero		1


	//   ....[65]....
        /*049c*/ 	.word	0x000068e0
        /*04a0*/ 	.word	0x00000003
        /*04a4*/ 	.word	0x00000000
        /*04a8*/ 	.short	0x010a
        /*04aa*/ 	.byte	0x3f
	.zero		1


	//   ....[66]....
        /*04ac*/ 	.word	0x00006940
        /*04b0*/ 	.word	0x00000011
        /*04b4*/ 	.word	0xfffffff8
        /*04b8*/ 	.short	0x010a
        /*04ba*/ 	.byte	0x3f
	.zero		1


	//   ....[67]....
        /*04bc*/ 	.word	0x000069a0
        /*04c0*/ 	.word	0x0000000b
        /*04c4*/ 	.word	0x00000000
        /*04c8*/ 	.short	0x010a
        /*04ca*/ 	.byte	0x3f
	.zero		1


	//   ....[68]....
        /*04cc*/ 	.word	0x00006a00
        /*04d0*/ 	.word	0x0000000c
        /*04d4*/ 	.word	0x00000000
        /*04d8*/ 	.short	0x010a
        /*04da*/ 	.byte	0x3f
	.zero		1


	//   ....[69]....
        /*04dc*/ 	.word	0x00006a50
        /*04e0*/ 	.word	0x00000011
        /*04e4*/ 	.word	0x00000008
        /*04e8*/ 	.short	0x010a
        /*04ea*/ 	.byte	0x3f
	.zero		1


	//   ....[70]....
        /*04ec*/ 	.word	0x00006b20
        /*04f0*/ 	.word	0x0000000e
        /*04f4*/ 	.word	0x00000080
        /*04f8*/ 	.short	0x010a
        /*04fa*/ 	.byte	0x3f
	.zero		1


	//   ....[71]....
        /*04fc*/ 	.word	0x00006c00
        /*0500*/ 	.word	0x00000005
        /*0504*/ 	.word	0x00000000
        /*0508*/ 	.short	0x010a
        /*050a*/ 	.byte	0x3f
	.zero		1


	//   ....[72]....
        /*050c*/ 	.word	0x00006c50
        /*0510*/ 	.word	0x00000007
        /*0514*/ 	.word	0x00000000
        /*0518*/ 	.short	0x010a
        /*051a*/ 	.byte	0x3f
	.zero		1


	//   ....[73]....
        /*051c*/ 	.word	0x00006ca0
        /*0520*/ 	.word	0x00000006
        /*0524*/ 	.word	0x00000000
        /*0528*/ 	.short	0x010a
        /*052a*/ 	.byte	0x3f
	.zero		1


	//   ....[74]....
        /*052c*/ 	.word	0x00006cf0
        /*0530*/ 	.word	0x00000007
        /*0534*/ 	.word	0x00000000
        /*0538*/ 	.short	0x010a
        /*053a*/ 	.byte	0x3f
	.zero		1


	//   ....[75]....
        /*053c*/ 	.word	0x00006d40
        /*0540*/ 	.word	0x00000006
        /*0544*/ 	.word	0x00000000
        /*0548*/ 	.short	0x010a
        /*054a*/ 	.byte	0x3f
	.zero		1


	//   ....[76]....
        /*054c*/ 	.word	0x00006d90
        /*0550*/ 	.word	0x00000007
        /*0554*/ 	.word	0x00000000
        /*0558*/ 	.short	0x010a
        /*055a*/ 	.byte	0x3f
	.zero		1


	//   ....[77]....
        /*055c*/ 	.word	0x00006de0
        /*0560*/ 	.word	0x00000006
        /*0564*/ 	.word	0x00000000
        /*0568*/ 	.short	0x010a
        /*056a*/ 	.byte	0x3f
	.zero		1


	//   ....[78]....
        /*056c*/ 	.word	0x00006e30
        /*0570*/ 	.word	0x00000007
        /*0574*/ 	.word	0x00000000
        /*0578*/ 	.short	0x010a
        /*057a*/ 	.byte	0x3f
	.zero		1


	//   ....[79]....
        /*057c*/ 	.word	0x00006e80
        /*0580*/ 	.word	0x00000006
        /*0584*/ 	.word	0x00000000
        /*0588*/ 	.short	0x010a
        /*058a*/ 	.byte	0x3f
	.zero		1


	//   ....[80]....
        /*058c*/ 	.word	0x00006ed0
        /*0590*/ 	.word	0x00000007
        /*0594*/ 	.word	0x00000000
        /*0598*/ 	.short	0x010a
        /*059a*/ 	.byte	0x3f
	.zero		1


	//   ....[81]....
        /*059c*/ 	.word	0x00006f20
        /*05a0*/ 	.word	0x00000006
        /*05a4*/ 	.word	0x00000000
        /*05a8*/ 	.short	0x010a
        /*05aa*/ 	.byte	0x3f
	.zero		1


	//   ....[82]....
        /*05ac*/ 	.word	0x00006f70
        /*05b0*/ 	.word	0x00000007
        /*05b4*/ 	.word	0x00000000
        /*05b8*/ 	.short	0x010a
        /*05ba*/ 	.byte	0x3f
	.zero		1


	//   ....[83]....
        /*05bc*/ 	.word	0x00006fc0
        /*05c0*/ 	.word	0x00000006
        /*05c4*/ 	.word	0x00000000
        /*05c8*/ 	.short	0x010a
        /*05ca*/ 	.byte	0x3f
	.zero		1


	//   ....[84]....
        /*05cc*/ 	.word	0x00007010
        /*05d0*/ 	.word	0x00000007
        /*05d4*/ 	.word	0x00000000
        /*05d8*/ 	.short	0x010a
        /*05da*/ 	.byte	0x3f
	.zero		1


	//   ....[85]....
        /*05dc*/ 	.word	0x00007060
        /*05e0*/ 	.word	0x00000006
        /*05e4*/ 	.word	0x00000000
        /*05e8*/ 	.short	0x010a
        /*05ea*/ 	.byte	0x3f
	.zero		1


	//----- nvinfo : EIATTR_NUM_MBARRIERS
	.align		4
.L_28:
        /*05ec*/ 	.byte	0x03, 0x38
        /*05ee*/ 	.short	0x0026


	//----- nvinfo : EIATTR_EXIT_INSTR_OFFSETS
	.align		4
        /*05f0*/ 	.byte	0x04, 0x1c
        /*05f2*/ 	.short	(.L_30 - .L_29)


	//   ....[0]....
.L_29:
        /*05f4*/ 	.word	0x000013b0


	//   ....[1]....
        /*05f8*/ 	.word	0x00001410


	//   ....[2]....
        /*05fc*/ 	.word	0x00005290


	//   ....[3]....
        /*0600*/ 	.word	0x000052c0


	//   ....[4]....
        /*0604*/ 	.word	0x00006930


	//----- nvinfo : EIATTR_MAX_THREADS
	.align		4
.L_30:
        /*0608*/ 	.byte	0x04, 0x05
        /*060a*/ 	.short	(.L_32 - .L_31)
.L_31:
        /*060c*/ 	.word	0x00000180
        /*0610*/ 	.word	0x00000001
        /*0614*/ 	.word	0x00000001


	//----- nvinfo : EIATTR_CRS_STACK_SIZE
	.align		4
.L_32:
        /*0618*/ 	.byte	0x04, 0x1e
        /*061a*/ 	.short	(.L_34 - .L_33)
.L_33:
        /*061c*/ 	.word	0x00000000


	//----- nvinfo : EIATTR_CBANK_PARAM_SIZE
	.align		4
.L_34:
        /*0620*/ 	.byte	0x03, 0x19
        /*0622*/ 	.short	0x0470


	//----- nvinfo : EIATTR_PARAM_CBANK
	.align		4
        /*0624*/ 	.byte	0x04, 0x0a
        /*0626*/ 	.short	(.L_36 - .L_35)
	.align		4
.L_35:
        /*0628*/ 	.word	index@(.nv.constant0._ZN7cutlass13device_kernelINS_4gemm6kernel13GemmUniversalIN4cute5tupleIJiiiiEEENS1_10collective13CollectiveMmaINS1_37MainloopSm90TmaGmmaWarpSpecializedFP8ILi16ENS5_IJNS4_1CILi1EEESB_SB_EEENS1_32KernelTmaWarpSpecializedPingpongEEENS5_IJNSA_ILi64EEENSA_ILi48EEENSA_ILi128EEEEEENS_12float_e4m3_tENS5_IJlSB_lEEESJ_SK_NS4_8TiledMMAINS4_8MMA_AtomIJNS4_4SM904GMMA30MMA_64x16x32_F32E4M3E4M3_SS_TNILNSO_7ScaleInE1ELSQ_1EEEEEENS4_6LayoutISC_NS5_IJNSA_ILi0EEESU_SU_EEEEENS5_IJNS4_10UnderscoreESX_SX_EEEEENS4_13SM90_TMA_LOADENS4_14ComposedLayoutINS4_7SwizzleILi3ELi4ELi3EEENS4_18smem_ptr_flag_bitsILi8EEENST_INS5_IJNSA_ILi8EEESH_EEENS5_IJSH_SB_EEEEEEEvNS4_8identityES10_S1A_vS1B_EENS_8epilogue10collective6detail29Sm90TmaWarpSpecializedAdapterINS1E_15DefaultEpilogueISJ_SK_SK_NS1D_6thread17LinearCombinationISJ_Li1EffLNS1I_9ScaleType4KindE0ELNS_15FloatRoundStyleE2ESJ_EENS1_15EpilogueDefaultEEEEEvvEEEEvNT_6ParamsE)
        /*062c*/ 	.short	0x0210
        /*062e*/ 	.short	0x0470


	//----- nvinfo : EIATTR_SW_WAR
	.align		4
.L_36:
        /*0630*/ 	.byte	0x04, 0x36
        /*0632*/ 	.short	(.L_38 - .L_37)
.L_37:
        /*0634*/ 	.word	0x00000008
.L_38:


//--------------------- .nv.callgraph             --------------------------
	.section	.nv.callgraph,"",@"SHT_CUDA_CALLGRAPH"
	.align	4
	.sectionentsize	8
	.align		4
        /*0000*/ 	.word	0x00000000
	.align		4
        /*0004*/ 	.word	0xffffffff
	.align		4
        /*0008*/ 	.word	0x00000000
	.align		4
        /*000c*/ 	.word	0xfffffffe
	.align		4
        /*0010*/ 	.word	0x00000000
	.align		4
        /*0014*/ 	.word	0xfffffffd
	.align		4
        /*0018*/ 	.word	0x00000000
	.align		4
        /*001c*/ 	.word	0xfffffffc


//--------------------- .nv.constant4             --------------------------
	.section	.nv.constant4,"a",@progbits
	.align	8
	.align		8
.nv.constant4:
        /*0000*/ 	.dword	_ZN40_INTERNAL_c4cb8ab4_4_k_cu_3d7edc69_127814cuda3std3__45__cpo5beginE
	.align		8
        /*0008*/ 	.dword	_ZN40_INTERNAL_c4cb8ab4_4_k_cu_3d7edc69_127814cuda3std3__45__cpo3endE
	.align		8
        /*0010*/ 	.dword	_ZN40_INTERNAL_c4cb8ab4_4_k_cu_3d7edc69_127814cuda3std3__45__cpo6cbeginE
	.align		8
        /*0018*/ 	.dword	_ZN40_INTERNAL_c4cb8ab4_4_k_cu_3d7edc69_127814cuda3std3__45__cpo4cendE
	.align		8
        /*0020*/ 	.dword	_ZN40_INTERNAL_c4cb8ab4_4_k_cu_3d7edc69_127814cuda3std3__442_GLOBAL__N__c4cb8ab4_4_k_cu_3d7edc69_127816ignoreE
	.align		8
        /*0028*/ 	.dword	_ZN40_INTERNAL_c4cb8ab4_4_k_cu_3d7edc69_127814cuda3std3__419piecewise_constructE
	.align		8
        /*0030*/ 	.dword	_ZN40_INTERNAL_c4cb8ab4_4_k_cu_3d7edc69_127814cuda3std3__48in_placeE
	.align		8
        /*0038*/ 	.dword	_ZN40_INTERNAL_c4cb8ab4_4_k_cu_3d7edc69_127814cuda3std6ranges3__45__cpo4swapE
	.align		8
        /*0040*/ 	.dword	_ZN40_INTERNAL_c4cb8ab4_4_k_cu_3d7edc69_127814cuda3std6ranges3__45__cpo9iter_moveE
	.align		8
        /*0048*/ 	.dword	_ZN40_INTERNAL_c4cb8ab4_4_k_cu_3d7edc69_127814cute7productE
	.align		8
        /*0050*/ 	.dword	_ZN40_INTERNAL_c4cb8ab4_4_k_cu_3d7edc69_127814cute1_E


//--------------------- .text._ZN7cutlass13device_kernelINS_4gemm6kernel13GemmUniversalIN4cute5tupleIJiiiiEEENS1_10collective13CollectiveMmaINS1_37MainloopSm90TmaGmmaWarpSpecializedFP8ILi16ENS5_IJNS4_1CILi1EEESB_SB_EEENS1_32KernelTmaWarpSpecializedPingpongEEENS5_IJNSA_ILi64EEENSA_ILi48EEENSA_ILi128EEEEEENS_12float_e4m3_tENS5_IJlSB_lEEESJ_SK_NS4_8TiledMMAINS4_8MMA_AtomIJNS4_4SM904GMMA30MMA_64x16x32_F32E4M3E4M3_SS_TNILNSO_7ScaleInE1ELSQ_1EEEEEENS4_6LayoutISC_NS5_IJNSA_ILi0EEESU_SU_EEEEENS5_IJNS4_10UnderscoreESX_SX_EEEEENS4_13SM90_TMA_LOADENS4_14ComposedLayoutINS4_7SwizzleILi3ELi4ELi3EEENS4_18smem_ptr_flag_bitsILi8EEENST_INS5_IJNSA_ILi8EEESH_EEENS5_IJSH_SB_EEEEEEEvNS4_8identityES10_S1A_vS1B_EENS_8epilogue10collective6detail29Sm90TmaWarpSpecializedAdapterINS1E_15DefaultEpilogueISJ_SK_SK_NS1D_6thread17LinearCombinationISJ_Li1EffLNS1I_9ScaleType4KindE0ELNS_15FloatRoundStyleE2ESJ_EENS1_15EpilogueDefaultEEEEEvvEEEEvNT_6ParamsE --------------------------
	.section	.text._ZN7cutlass13device_kernelINS_4gemm6kernel13GemmUniversalIN4cute5tupleIJiiiiEEENS1_10collective13CollectiveMmaINS1_37MainloopSm90TmaGmmaWarpSpecializedFP8ILi16ENS5_IJNS4_1CILi1EEESB_SB_EEENS1_32KernelTmaWarpSpecializedPingpongEEENS5_IJNSA_ILi64EEENSA_ILi48EEENSA_ILi128EEEEEENS_12float_e4m3_tENS5_IJlSB_lEEESJ_SK_NS4_8TiledMMAINS4_8MMA_AtomIJNS4_4SM904GMMA30MMA_64x16x32_F32E4M3E4M3_SS_TNILNSO_7ScaleInE1ELSQ_1EEEEEENS4_6LayoutISC_NS5_IJNSA_ILi0EEESU_SU_EEEEENS5_IJNS4_10UnderscoreESX_SX_EEEEENS4_13SM90_TMA_LOADENS4_14ComposedLayoutINS4_7SwizzleILi3ELi4ELi3EEENS4_18smem_ptr_flag_bitsILi8EEENST_INS5_IJNSA_ILi8EEESH_EEENS5_IJSH_SB_EEEEEEEvNS4_8identityES10_S1A_vS1B_EENS_8epilogue10collective6detail29Sm90TmaWarpSpecializedAdapterINS1E_15DefaultEpilogueISJ_SK_SK_NS1D_6thread17LinearCombinationISJ_Li1EffLNS1I_9ScaleType4KindE0ELNS_15FloatRoundStyleE2ESJ_EENS1_15EpilogueDefaultEEEEEvvEEEEvNT_6ParamsE,"ax",@progbits
	.align	128
.text._ZN7cutlass13device_kernelINS_4gemm6kernel13GemmUniversalIN4cute5tupleIJiiiiEEENS1_10collective13CollectiveMmaINS1_37MainloopSm90TmaGmmaWarpSpecializedFP8ILi16ENS5_IJNS4_1CILi1EEESB_SB_EEENS1_32KernelTmaWarpSpecializedPingpongEEENS5_IJNSA_ILi64EEENSA_ILi48EEENSA_ILi128EEEEEENS_12float_e4m3_tENS5_IJlSB_lEEESJ_SK_NS4_8TiledMMAINS4_8MMA_AtomIJNS4_4SM904GMMA30MMA_64x16x32_F32E4M3E4M3_SS_TNILNSO_7ScaleInE1ELSQ_1EEEEEENS4_6LayoutISC_NS5_IJNSA_ILi0EEESU_SU_EEEEENS5_IJNS4_10UnderscoreESX_SX_EEEEENS4_13SM90_TMA_LOADENS4_14ComposedLayoutINS4_7SwizzleILi3ELi4ELi3EEENS4_18smem_ptr_flag_bitsILi8EEENST_INS5_IJNSA_ILi8EEESH_EEENS5_IJSH_SB_EEEEEEEvNS4_8identityES10_S1A_vS1B_EENS_8epilogue10collective6detail29Sm90TmaWarpSpecializedAdapterINS1E_15DefaultEpilogueISJ_SK_SK_NS1D_6thread17LinearCombinationISJ_Li1EffLNS1I_9ScaleType4KindE0ELNS_15FloatRoundStyleE2ESJ_EENS1_15EpilogueDefaultEEEEEvvEEEEvNT_6ParamsE:
        .type           _ZN7cutlass13device_kernelINS_4gemm6kernel13GemmUniversalIN4cute5tupleIJiiiiEEENS1_10collective13CollectiveMmaINS1_37MainloopSm90TmaGmmaWarpSpecializedFP8ILi16ENS5_IJNS4_1CILi1EEESB_SB_EEENS1_32KernelTmaWarpSpecializedPingpongEEENS5_IJNSA_ILi64EEENSA_ILi48EEENSA_ILi128EEEEEENS_12float_e4m3_tENS5_IJlSB_lEEESJ_SK_NS4_8TiledMMAINS4_8MMA_AtomIJNS4_4SM904GMMA30MMA_64x16x32_F32E4M3E4M3_SS_TNILNSO_7ScaleInE1ELSQ_1EEEEEENS4_6LayoutISC_NS5_IJNSA_ILi0EEESU_SU_EEEEENS5_IJNS4_10UnderscoreESX_SX_EEEEENS4_13SM90_TMA_LOADENS4_14ComposedLayoutINS4_7SwizzleILi3ELi4ELi3EEENS4_18smem_ptr_flag_bitsILi8EEENST_INS5_IJNSA_ILi8EEESH_EEENS5_IJSH_SB_EEEEEEEvNS4_8identityES10_S1A_vS1B_EENS_8epilogue10collective6detail29Sm90TmaWarpSpecializedAdapterINS1E_15DefaultEpilogueISJ_SK_SK_NS1D_6thread17LinearCombinationISJ_Li1EffLNS1I_9ScaleType4KindE0ELNS_15FloatRoundStyleE2ESJ_EENS1_15EpilogueDefaultEEEEEvvEEEEvNT_6ParamsE,@function
        .size           _ZN7cutlass13device_kernelINS_4gemm6kernel13GemmUniversalIN4cute5tupleIJiiiiEEENS1_10collective13CollectiveMmaINS1_37MainloopSm90TmaGmmaWarpSpecializedFP8ILi16ENS5_IJNS4_1CILi1EEESB_SB_EEENS1_32KernelTmaWarpSpecializedPingpongEEENS5_IJNSA_ILi64EEENSA_ILi48EEENSA_ILi128EEEEEENS_12float_e4m3_tENS5_IJlSB_lEEESJ_SK_NS4_8TiledMMAINS4_8MMA_AtomIJNS4_4SM904GMMA30MMA_64x16x32_F32E4M3E4M3_SS_TNILNSO_7ScaleInE1ELSQ_1EEEEEENS4_6LayoutISC_NS5_IJNSA_ILi0EEESU_SU_EEEEENS5_IJNS4_10UnderscoreESX_SX_EEEEENS4_13SM90_TMA_LOADENS4_14ComposedLayoutINS4_7SwizzleILi3ELi4ELi3EEENS4_18smem_ptr_flag_bitsILi8EEENST_INS5_IJNSA_ILi8EEESH_EEENS5_IJSH_SB_EEEEEEEvNS4_8identityES10_S1A_vS1B_EENS_8epilogue10collective6detail29Sm90TmaWarpSpecializedAdapterINS1E_15DefaultEpilogueISJ_SK_SK_NS1D_6thread17LinearCombinationISJ_Li1EffLNS1I_9ScaleType4KindE0ELNS_15FloatRoundStyleE2ESJ_EENS1_15EpilogueDefaultEEEEEvvEEEEvNT_6ParamsE,(.L_x_148 - _ZN7cutlass13device_kernelINS_4gemm6kernel13GemmUniversalIN4cute5tupleIJiiiiEEENS1_10collective13CollectiveMmaINS1_37MainloopSm90TmaGmmaWarpSpecializedFP8ILi16ENS5_IJNS4_1CILi1EEESB_SB_EEENS1_32KernelTmaWarpSpecializedPingpongEEENS5_IJNSA_ILi64EEENSA_ILi48EEENSA_ILi128EEEEEENS_12float_e4m3_tENS5_IJlSB_lEEESJ_SK_NS4_8TiledMMAINS4_8MMA_AtomIJNS4_4SM904GMMA30MMA_64x16x32_F32E4M3E4M3_SS_TNILNSO_7ScaleInE1ELSQ_1EEEEEENS4_6LayoutISC_NS5_IJNSA_ILi0EEESU_SU_EEEEENS5_IJNS4_10UnderscoreESX_SX_EEEEENS4_13SM90_TMA_LOADENS4_14ComposedLayoutINS4_7SwizzleILi3ELi4ELi3EEENS4_18smem_ptr_flag_bitsILi8EEENST_INS5_IJNSA_ILi8EEESH_EEENS5_IJSH_SB_EEEEEEEvNS4_8identityES10_S1A_vS1B_EENS_8epilogue10collective6detail29Sm90TmaWarpSpecializedAdapterINS1E_15DefaultEpilogueISJ_SK_SK_NS1D_6thread17LinearCombinationISJ_Li1EffLNS1I_9ScaleType4KindE0ELNS_15FloatRoundStyleE2ESJ_EENS1_15EpilogueDefaultEEEEEvvEEEEvNT_6ParamsE)
        .other          _ZN7cutlass13device_kernelINS_4gemm6kernel13GemmUniversalIN4cute5tupleIJiiiiEEENS1_10collective13CollectiveMmaINS1_37MainloopSm90TmaGmmaWarpSpecializedFP8ILi16ENS5_IJNS4_1CILi1EEESB_SB_EEENS1_32KernelTmaWarpSpecializedPingpongEEENS5_IJNSA_ILi64EEENSA_ILi48EEENSA_ILi128EEEEEENS_12float_e4m3_tENS5_IJlSB_lEEESJ_SK_NS4_8TiledMMAINS4_8MMA_AtomIJNS4_4SM904GMMA30MMA_64x16x32_F32E4M3E4M3_SS_TNILNSO_7ScaleInE1ELSQ_1EEEEEENS4_6LayoutISC_NS5_IJNSA_ILi0EEESU_SU_EEEEENS5_IJNS4_10UnderscoreESX_SX_EEEEENS4_13SM90_TMA_LOADENS4_14ComposedLayoutINS4_7SwizzleILi3ELi4ELi3EEENS4_18smem_ptr_flag_bitsILi8EEENST_INS5_IJNSA_ILi8EEESH_EEENS5_IJSH_SB_EEEEEEEvNS4_8identityES10_S1A_vS1B_EENS_8epilogue10collective6detail29Sm90TmaWarpSpecializedAdapterINS1E_15DefaultEpilogueISJ_SK_SK_NS1D_6thread17LinearCombinationISJ_Li1EffLNS1I_9ScaleType4KindE0ELNS_15FloatRoundStyleE2ESJ_EENS1_15EpilogueDefaultEEEEEvvEEEEvNT_6ParamsE,@"STO_CUDA_ENTRY STV_DEFAULT"
_ZN7cutlass13device_kernelINS_4gemm6kernel13GemmUniversalIN4cute5tupleIJiiiiEEENS1_10collective13CollectiveMmaINS1_37MainloopSm90TmaGmmaWarpSpecializedFP8ILi16ENS5_IJNS4_1CILi1EEESB_SB_EEENS1_32KernelTmaWarpSpecializedPingpongEEENS5_IJNSA_ILi64EEENSA_ILi48EEENSA_ILi128EEEEEENS_12float_e4m3_tENS5_IJlSB_lEEESJ_SK_NS4_8TiledMMAINS4_8MMA_AtomIJNS4_4SM904GMMA30MMA_64x16x32_F32E4M3E4M3_SS_TNILNSO_7ScaleInE1ELSQ_1EEEEEENS4_6LayoutISC_NS5_IJNSA_ILi0EEESU_SU_EEEEENS5_IJNS4_10UnderscoreESX_SX_EEEEENS4_13SM90_TMA_LOADENS4_14ComposedLayoutINS4_7SwizzleILi3ELi4ELi3EEENS4_18smem_ptr_flag_bitsILi8EEENST_INS5_IJNSA_ILi8EEESH_EEENS5_IJSH_SB_EEEEEEEvNS4_8identityES10_S1A_vS1B_EENS_8epilogue10collective6detail29Sm90TmaWarpSpecializedAdapterINS1E_15DefaultEpilogueISJ_SK_SK_NS1D_6thread17LinearCombinationISJ_Li1EffLNS1I_9ScaleType4KindE0ELNS_15FloatRoundStyleE2ESJ_EENS1_15EpilogueDefaultEEEEEvvEEEEvNT_6ParamsE:
[----:B------:R-:W-:Y:S01]  /*0000*/  LDC R1, c[0x0][0x28] ;  /* 0x00000a00ff017b82 */ /* 0x000fe20000000800 */
[----:B------:R-:W0:Y:S01]  /*0010*/  S2R R6, SR_TID.X ;  /* 0x0000000000067919 */ /* 0x000e220000002100 */
[----:B------:R-:W-:Y:S01]  /*0020*/  ELECT P0, URZ, PT ;  /* 0x00000000003f782f */ /* 0x000fe20003800000 */
[----:B------:R-:W-:Y:S01]  /*0030*/  BSSY B0, `(.L_x_0) ;  /* 0x0000014000007945 */ /* 0x000fe20003800000 */
[----:B0-----:R-:W-:-:S05]  /*0040*/  SHF.R.U32.HI R0, RZ, 0x5, R6 ;  /* 0x00000005ff007819 */ /* 0x001fca0000011606 */
[----:B------:R-:W0:Y:S02]  /*0050*/  SHFL.IDX PT, R2, R0, RZ, 0x1f ;  /* 0x00001fff00027589 */ /* 0x000e2400000e0000 */
[----:B0-----:R-:W-:Y:S02]  /*0060*/  R2UR UR10, R2 ;  /* 0x00000000020a72ca */ /* 0x001fe400000e0000 */
[----:B------:R-:W-:-:S05]  /*0070*/  SHF.R.U32.HI R2, RZ, 0x7, R6 ;  /* 0x00000007ff027819 */ /* 0x000fca0000011606 */
[----:B------:R0:W1:Y:S06]  /*0080*/  SHFL.IDX PT, R3, R2, RZ, 0x1f ;  /* 0x00001fff02037589 */ /* 0x00006c00000e0000 */
[----:B------:R-:W-:Y:S02]  /*0090*/  USHF.R.S32.HI UR4, URZ, 0x1f, UR10 ;  /* 0x0000001f3f047899 */ /* 0x000fe4000801140a */
[----:B------:R-:W-:Y:S02]  /*00a0*/  ISETP.NE.OR P0, PT, RZ, UR10, !P0 ;  /* 0x0000000aff007c0c */ /* 0x000fe4000c705670 */
[----:B------:R-:W-:-:S04]  /*00b0*/  ULEA.HI UR4, UR4, UR10, URZ, 0x2 ;  /* 0x0000000a04047291 */ /* 0x000fc8000f8f103f */
[----:B------:R-:W-:-:S04]  /*00c0*/  ULOP3.LUT UR4, UR4, 0xfffffffc, URZ, 0xc0, !UPT ;  /* 0xfffffffc04047892 */ /* 0x000fc8000f8ec03f */
[----:B------:R-:W-:-:S03]  /*00d0*/  UIADD3 UR10, UR10, -UR4, URZ ;  /* 0x800000040a0a7290 */ /* 0x000fc6000fffe03f */
[----:B0-----:R-:W-:Y:S09]  /*00e0*/  @P0 BRA `(.L_x_1) ;  /* 0x0000000000200947 */ /* 0x001ff20003800000 */
[----:B------:R-:W-:Y:S02]  /*00f0*/  ULDC.64 UR4, c[0x0][0x198] ;  /* 0x0000660000047ab9 */ /* 0x000fe40000000a00 */
[----:B------:R-:W-:Y:S02]  /*0100*/  UIADD3 UR6, UP0, UR4, 0xf0, URZ ;  /* 0x000000f004067890 */ /* 0x000fe4000ff1e03f */
[----:B------:R-:W-:Y:S02]  /*0110*/  UIADD3 UR4, UP1, UR4, 0x1f0, URZ ;  /* 0x000001f004047890 */ /* 0x000fe4000ff3e03f */
[----:B------:R-:W-:Y:S02]  /*0120*/  UIADD3.X UR7, URZ, UR5, URZ, UP0, !UPT ;  /* 0x000000053f077290 */ /* 0x000fe400087fe43f */
[----:B------:R-:W-:-:S07]  /*0130*/  UIADD3.X UR5, URZ, UR5, URZ, UP1, !UPT ;  /* 0x000000053f057290 */ /* 0x000fce0008ffe43f */
[----:B------:R0:W-:Y:S02]  /*0140*/  UTMACCTL.PF [UR6] ;  /* 0x00000000060079b9 */ /* 0x0001e40008040000 */
[----:B------:R0:W-:Y:S02]  /*0150*/  UTMACCTL.PF [UR4] ;  /* 0x00000000040079b9 */ /* 0x0001e40008040000 */
[----:B0-----:R-:W-:Y:S01]  /*0160*/  NOP ;  /* 0x0000000000007918 */ /* 0x001fe20000000000 */
.L_x_1:
[----:B------:R-:W-:Y:S05]  /*0170*/  BSYNC B0 ;  /* 0x0000000000007941 */ /* 0x000fea0003800000 */
.L_x_0:
[----:B------:R-:W0:Y:S01]  /*0180*/  SHFL.IDX PT, R4, R0, RZ, 0x1f ;  /* 0x00001fff00047589 */ /* 0x000e2200000e0000 */
[----:B-1----:R-:W-:Y:S01]  /*0190*/  R2UR UR16, R3 ;  /* 0x00000000031072ca */ /* 0x002fe200000e0000 */
[----:B------:R-:W-:-:S04]  /*01a0*/  UISETP.NE.AND UP0, UPT, UR10, 0x3, UPT ;  /* 0x000000030a00788c */ /* 0x000fc8000bf05270 */
[----:B------:R-:W-:-:S08]  /*01b0*/  UISETP.EQ.OR UP0, UPT, UR10, URZ, !UP0 ;  /* 0x0000003f0a00728c */ /* 0x000fd0000c702670 */
[----:B------:R-:W-:Y:S02]  /*01c0*/  UIADD3 UR20, UR16, -0x1, URZ ;  /* 0xffffffff10147890 */ /* 0x000fe4000fffe03f */
[----:B------:R-:W-:Y:S02]  /*01d0*/  UISETP.EQ.AND UP0, UPT, UR16, URZ, UP0 ;  /* 0x0000003f1000728c */ /* 0x000fe40008702270 */
[----:B------:R-:W-:Y:S02]  /*01e0*/  UISETP.GE.U32.AND UP1, UPT, UR20, 0x2, UPT ;  /* 0x000000021400788c */ /* 0x000fe4000bf26070 */
[----:B------:R-:W-:Y:S01]  /*01f0*/  USEL UR5, URZ, 0x1, !UP0 ;  /* 0x000000013f057887 */ /* 0x000fe2000c000000 */
[----:B0-----:R-:W-:-:S03]  /*0200*/  ISETP.NE.AND P0, PT, R4, RZ, PT ;  /* 0x000000ff0400720c */ /* 0x001fc60003f05270 */
[----:B------:R-:W-:-:S10]  /*0210*/  USEL UR5, UR5, 0x2, UP1 ;  /* 0x0000000205057887 */ /* 0x000fd40008800000 */
[----:B------:R-:W-:Y:S05]  /*0220*/  @P0 BRA `(.L_x_2) ;  /* 0x0000000000c40947 */ /* 0x000fea0003800000 */
[----:B------:R-:W-:Y:S01]  /*0230*/  ELECT P0, URZ, PT ;  /* 0x00000000003f782f */ /* 0x000fe20003800000 */
[----:B------:R-:W-:-:S12]  /*0240*/  BSSY B0, `(.L_x_2) ;  /* 0x000002f000007945 */ /* 0x000fd80003800000 */
[----:B------:R-:W-:Y:S05]  /*0250*/  @!P0 BRA `(.L_x_3) ;  /* 0x0000000000b48947 */ /* 0x000fea0003800000 */
[----:B------:R-:W0:Y:S01]  /*0260*/  S2UR UR6, SR_CgaCtaId ;  /* 0x00000000000679c3 */ /* 0x000e220000008800 */
[----:B------:R-:W-:Y:S01]  /*0270*/  UMOV UR4, 0x400 ;  /* 0x0000040000047882 */ /* 0x000fe20000000000 */
[----:B------:R-:W-:Y:S01]  /*0280*/  UMOV UR7, 0x1 ;  /* 0x0000000100077882 */ /* 0x000fe20000000000 */
[----:B------:R-:W-:Y:S02]  /*0290*/  UMOV UR8, 0x80 ;  /* 0x0000008000087882 */ /* 0x000fe40000000000 */
[----:B------:R-:W-:-:S04]  /*02a0*/  UIADD3 UR8, -UR8, 0x100000, URZ ;  /* 0x0010000008087890 */ /* 0x000fc8000fffe13f */
[----:B------:R-:W-:Y:S02]  /*02b0*/  USHF.L.U32 UR9, UR8, 0xb, URZ ;  /* 0x0000000b08097899 */ /* 0x000fe4000800063f */
[----:B------:R-:W-:Y:S02]  /*02c0*/  USHF.L.U32 UR8, UR8, 0x1, URZ ;  /* 0x0000000108087899 */ /* 0x000fe4000800063f */
[----:B0-----:R-:W-:Y:S02]  /*02d0*/  ULEA UR4, UR6, UR4, 0x18 ;  /* 0x0000000406047291 */ /* 0x001fe4000f8ec03f */
[----:B------:R-:W-:-:S04]  /*02e0*/  UIADD3 UR6, -UR7, 0x100000, URZ ;  /* 0x0010000007067890 */ /* 0x000fc8000fffe13f */
[----:B------:R-:W-:Y:S02]  /*02f0*/  USHF.L.U32 UR7, UR6, 0xb, URZ ;  /* 0x0000000b06077899 */ /* 0x000fe4000800063f */
[----:B------:R-:W-:Y:S01]  /*0300*/  USHF.L.U32 UR6, UR6, 0x1, URZ ;  /* 0x0000000106067899 */ /* 0x000fe2000800063f */
[----:B------:R-:W0:Y:S11]  /*0310*/  FENCE.VIEW.ASYNC.S ;  /* 0x00000000000073c6 */ /* 0x000e360000000000 */
[----:B0-----:R0:W1:Y:S01]  /*0320*/  SYNCS.EXCH.64 URZ, [UR4], UR6 ;  /* 0x00000006043f75b2 */ /* 0x0010620008000100 */
[----:B------:R0:W2:Y:S01]  /*0330*/  SYNCS.EXCH.64 URZ, [UR4+0x80], UR8 ;  /* 0x00008008043f75b2 */ /* 0x0000a20008000100 */
[----:B------:R0:W3:Y:S01]  /*0340*/  SYNCS.EXCH.64 URZ, [UR4+0x8], UR6 ;  /* 0x00000806043f75b2 */ /* 0x0000e20008000100 */
[----:B------:R0:W4:Y:S01]  /*0350*/  SYNCS.EXCH.64 URZ, [UR4+0x88], UR8 ;  /* 0x00008808043f75b2 */ /* 0x0001220008000100 */
[----:B------:R0:W0:Y:S01]  /*0360*/  SYNCS.EXCH.64 URZ, [UR4+0x10], UR6 ;  /* 0x00001006043f75b2 */ /* 0x0000220008000100 */
        /* <DEDUP_REMOVED lines=27> */
[----:B-1234-:R-:W-:Y:S01]  /*0520*/  NOP ;  /* 0x0000000000007918 */ /* 0x01efe20000000000 */
.L_x_3:
[----:B0-----:R-:W-:Y:S05]  /*0530*/  BSYNC B0 ;  /* 0x0000000000007941 */ /* 0x001fea0003800000 */
.L_x_2:
[----:B------:R-:W0:Y:S01]  /*0540*/  SHFL.IDX PT, R4, R0, RZ, 0x1f ;  /* 0x00001fff00047589 */ /* 0x000e2200000e0000 */
[----:B------:R-:W-:Y:S01]  /*0550*/  ELECT P0, URZ, PT ;  /* 0x00000000003f782f */ /* 0x000fe20003800000 */
[----:B------:R-:W-:Y:S01]  /*0560*/  NOP ;  /* 0x0000000000007918 */ /* 0x000fe20000000000 */
[----:B------:R-:W-:Y:S01]  /*0570*/  ELECT P1, URZ, PT ;  /* 0x00000000003f782f */ /* 0x000fe20003820000 */
[----:B------:R-:W1:Y:S01]  /*0580*/  SHFL.IDX PT, R3, R0, RZ, 0x1f ;  /* 0x00001fff00037589 */ /* 0x000e6200000e0000 */
[----:B------:R-:W-:Y:S01]  /*0590*/  UMOV UR6, 0x20 ;  /* 0x0000002000067882 */ /* 0x000fe20000000000 */
[----:B------:R-:W-:Y:S01]  /*05a0*/  UMOV UR9, 0x80 ;  /* 0x0000008000097882 */ /* 0x000fe20000000000 */
[----:B------:R-:W-:Y:S01]  /*05b0*/  NOP ;  /* 0x0000000000007918 */ /* 0x000fe20000000000 */
[----:B------:R2:W3:Y:S01]  /*05c0*/  SHFL.IDX PT, R17, R2, RZ, 0x1f ;  /* 0x00001fff02117589 */ /* 0x0004e200000e0000 */
[----:B------:R-:W-:Y:S01]  /*05d0*/  ULDC.64 UR26, c[0x0][0x208] ;  /* 0x00008200001a7ab9 */ /* 0x000fe20000000a00 */
[----:B0-----:R-:W-:-:S02]  /*05e0*/  ISETP.NE.OR P0, PT, R4, RZ, !P0 ;  /* 0x000000ff0400720c */ /* 0x001fc40004705670 */
[----:B-1----:R-:W-:Y:S02]  /*05f0*/  ISETP.NE.OR P1, PT, R3, RZ, !P1 ;  /* 0x000000ff0300720c */ /* 0x002fe40004f25670 */
[----:B------:R-:W-:-:S04]  /*0600*/  SHF.R.S32.HI R3, RZ, 0x1f, R6 ;  /* 0x0000001fff037819 */ /* 0x000fc80000011406 */
[----:B------:R-:W-:-:S05]  /*0610*/  LEA.HI R3, R3, R6, RZ, 0x7 ;  /* 0x0000000603037211 */ /* 0x000fca00078f38ff */
[----:B------:R-:W-:Y:S01]  /*0620*/  VOTEU.ALL UP0, P0 ;  /* 0x00000000003f7886 */ /* 0x000fe20000000000 */
[----:B------:R-:W-:Y:S01]  /*0630*/  LOP3.LUT R3, R3, 0xffffff80, RZ, 0xc0, !PT ;  /* 0xffffff8003037812 */ /* 0x000fe200078ec0ff */
[----:B------:R-:W-:-:S03]  /*0640*/  VOTEU.ALL UP1, P1 ;  /* 0x00000000003f7886 */ /* 0x000fc60000820000 */
[----:B------:R-:W0:Y:S01]  /*0650*/  @!UP0 S2UR UR8, SR_CgaCtaId ;  /* 0x00000000000889c3 */ /* 0x000e220000008800 */
[----:B------:R-:W-:Y:S01]  /*0660*/  @!UP0 UMOV UR4, 0x400 ;  /* 0x0000040000048882 */ /* 0x000fe20000000000 */
[----:B------:R-:W-:-:S04]  /*0670*/  @!UP0 UIADD3 UR6, -UR6, 0x100000, URZ ;  /* 0x0010000006068890 */ /* 0x000fc8000fffe13f */
[----:B------:R-:W-:Y:S02]  /*0680*/  @!UP0 USHF.L.U32 UR7, UR6, 0xb, URZ ;  /* 0x0000000b06078899 */ /* 0x000fe4000800063f */
[----:B------:R-:W-:Y:S01]  /*0690*/  @!UP0 USHF.L.U32 UR6, UR6, 0x1, URZ ;  /* 0x0000000106068899 */ /* 0x000fe2000800063f */
[----:B------:R-:W-:Y:S01]  /*06a0*/  IMAD.IADD R16, R6, 0x1, -R3 ;  /* 0x0000000106107824 */ /* 0x000fe200078e0a03 */
[----:B------:R-:W-:Y:S01]  /*06b0*/  @!UP1 UMOV UR11, 0x400 ;  /* 0x00000400000b9882 */ /* 0x000fe20000000000 */
[----:B------:R-:W-:Y:S01]  /*06c0*/  VOTEU.ALL UP2, P1 ;  /* 0x00000000003f7886 */ /* 0x000fe20000840000 */
[----:B------:R-:W-:Y:S01]  /*06d0*/  VOTEU.ALL UP3, P1 ;  /* 0x00000000003f7886 */ /* 0x000fe20000860000 */
[----:B------:R-:W-:Y:S01]  /*06e0*/  VOTEU.ALL UP4, P1 ;  /* 0x00000000003f7886 */ /* 0x000fe20000880000 */
[----:B------:R-:W1:Y:S01]  /*06f0*/  @!UP1 S2UR UR12, SR_CgaCtaId ;  /* 0x00000000000c99c3 */ /* 0x000e620000008800 */
[----:B------:R-:W-:Y:S01]  /*0700*/  VOTEU.ALL UP5, P1 ;  /* 0x00000000003f7886 */ /* 0x000fe200008a0000 */
[----:B------:R-:W-:Y:S01]  /*0710*/  ISETP.NE.AND P1, PT, RZ, UR16, PT ;  /* 0x00000010ff007c0c */ /* 0x000fe2000bf25270 */
[----:B0-----:R-:W-:-:S02]  /*0720*/  @!UP0 ULEA UR4, UR8, UR4, 0x18 ;  /* 0x0000000408048291 */ /* 0x001fc4000f8ec03f */
[----:B------:R-:W-:-:S04]  /*0730*/  @!UP1 UIADD3 UR8, -UR9, 0x100000, URZ ;  /* 0x0010000009089890 */ /* 0x000fc8000fffe13f */
[----:B------:R-:W-:Y:S02]  /*0740*/  @!UP1 USHF.L.U32 UR9, UR8, 0xb, URZ ;  /* 0x0000000b08099899 */ /* 0x000fe4000800063f */
[----:B------:R-:W-:Y:S01]  /*0750*/  @!UP1 USHF.L.U32 UR8, UR8, 0x1, URZ ;  /* 0x0000000108089899 */ /* 0x000fe2000800063f */
[----:B------:R-:W-:Y:S01]  /*0760*/  VOTEU.ALL UP0, P0 ;  /* 0x00000000003f7886 */ /* 0x000fe20000000000 */
[----:B-1----:R-:W-:Y:S01]  /*0770*/  @!UP1 ULEA UR11, UR12, UR11, 0x18 ;  /* 0x0000000b0c0b9291 */ /* 0x002fe2000f8ec03f */
[----:B------:R-:W-:Y:S01]  /*0780*/  VOTEU.ALL UP1, P0 ;  /* 0x00000000003f7886 */ /* 0x000fe20000020000 */
[----:B------:R-:W0:Y:S02]  /*0790*/  FENCE.VIEW.ASYNC.S ;  /* 0x00000000000073c6 */ /* 0x000e240000000000 */
[----:B0-----:R-:W0:Y:S02]  /*07a0*/  @!UP0 SYNCS.EXCH.64 URZ, [UR4+0x130], UR6 ;  /* 0x00013006043f85b2 */ /* 0x001e240008000100 */
[----:B------:R1:W0:Y:S01]  /*07b0*/  @!UP1 SYNCS.EXCH.64 URZ, [UR4+0x138], UR6 ;  /* 0x00013806043f95b2 */ /* 0x0002220008000100 */
[----:B------:R-:W-:Y:S01]  /*07c0*/  NOP ;  /* 0x0000000000007918 */ /* 0x000fe20000000000 */
[----:B-1----:R-:W-:-:S02]  /*07d0*/  ULDC.64 UR6, c[0x0][0x598] ;  /* 0x0001660000067ab9 */ /* 0x002fc40000000a00 */
[----:B------:R-:W-:Y:S02]  /*07e0*/  ISETP.NE.U32.AND P0, PT, RZ, UR6, PT ;  /* 0x00000006ff007c0c */ /* 0x000fe4000bf05070 */
[----:B------:R2:W0:Y:S02]  /*07f0*/  @!UP2 SYNCS.EXCH.64 URZ, [UR11+0x110], UR8 ;  /* 0x000110080b3fa5b2 */ /* 0x0004240008000100 */
[----:B------:R-:W-:Y:S01]  /*0800*/  ISETP.NE.AND.EX P0, PT, RZ, UR7, PT, P0 ;  /* 0x00000007ff007c0c */ /* 0x000fe2000bf05300 */
[----:B------:R2:W0:Y:S01]  /*0810*/  @!UP3 SYNCS.EXCH.64 URZ, [UR11+0x118], UR8 ;  /* 0x000118080b3fb5b2 */ /* 0x0004220008000100 */
[----:B------:R2:W0:Y:S01]  /*0820*/  @!UP4 SYNCS.EXCH.64 URZ, [UR11+0x120], UR8 ;  /* 0x000120080b3fc5b2 */ /* 0x0004220008000100 */
[----:B------:R2:W0:Y:S01]  /*0830*/  @!UP5 SYNCS.EXCH.64 URZ, [UR11+0x128], UR8 ;  /* 0x000128080b3fd5b2 */ /* 0x0004220008000100 */
[----:B------:R-:W-:Y:S01]  /*0840*/  NOP ;  /* 0x0000000000007918 */ /* 0x000fe20000000000 */
[----:B0-----:R-:W-:Y:S08]  /*0850*/  BAR.SYNC.DEFER_BLOCKING 0x0 ;  /* 0x0000000000007b1d */ /* 0x001ff00000010000 */
[----:B--23--:R-:W-:Y:S05]  /*0860*/  @!P0 BRA `(.L_x_4) ;  /* 0x00000000001c8947 */ /* 0x00cfea0003800000 */
[----:B------:R-:W0:Y:S02]  /*0870*/  LDC.64 R2, c[0x0][0x598] ;  /* 0x00016600ff027b82 */ /* 0x000e240000000a00 */
[----:B0-----:R-:W2:Y:S02]  /*0880*/  LDG.E.64 R2, desc[UR26][R2.64] ;  /* 0x0000001a02027981 */ /* 0x001ea4000c1e1b00 */
[----:B--2---:R-:W-:-:S04]  /*0890*/  ISETP.NE.U32.AND P0, PT, R2, RZ, PT ;  /* 0x000000ff0200720c */ /* 0x004fc80003f05070 */
[----:B------:R-:W-:-:S13]  /*08a0*/  ISETP.NE.AND.EX P0, PT, R3, RZ, PT, P0 ;  /* 0x000000ff0300720c */ /* 0x000fda0003f05300 */
[----:B------:R-:W-:Y:S05]  /*08b0*/  @!P0 BRA `(.L_x_4) ;  /* 0x0000000000088947 */ /* 0x000fea0003800000 */
[----:B------:R2:W5:Y:S01]  /*08c0*/  LD.E R5, desc[UR26][R2.64] ;  /* 0x0000001a02057980 */ /* 0x000562000c101900 */
[----:B------:R-:W-:Y:S05]  /*08d0*/  BRA `(.L_x_5) ;  /* 0x0000000000207947 */ /* 0x000fea0003800000 */
.L_x_4:
[----:B------:R-:W-:Y:S02]  /*08e0*/  ULDC.64 UR6, c[0x0][0x588] ;  /* 0x0001620000067ab9 */ /* 0x000fe40000000a00 */
[----:B------:R-:W-:-:S04]  /*08f0*/  ISETP.NE.U32.AND P0, PT, RZ, UR6, PT ;  /* 0x00000006ff007c0c */ /* 0x000fc8000bf05070 */
[----:B------:R-:W-:-:S13]  /*0900*/  ISETP.NE.AND.EX P0, PT, RZ, UR7, PT, P0 ;  /* 0x00000007ff007c0c */ /* 0x000fda000bf05300 */
[----:B------:R-:W-:Y:S05]  /*0910*/  @!P0 BRA `(.L_x_6) ;  /* 0x00000000000c8947 */ /* 0x000fea0003800000 */
[----:B------:R-:W0:Y:S02]  /*0920*/  LDC.64 R2, c[0x0][0x588] ;  /* 0x00016200ff027b82 */ /* 0x000e240000000a00 */
[----:B0-----:R0:W5:Y:S01]  /*0930*/  LDG.E R5, desc[UR26][R2.64] ;  /* 0x0000001a02057981 */ /* 0x001162000c1e1900 */
[----:B------:R-:W-:Y:S05]  /*0940*/  BRA `(.L_x_5) ;  /* 0x0000000000047947 */ /* 0x000fea0003800000 */
.L_x_6:
[----:B------:R-:W1:Y:S02]  /*0950*/  LDC R5, c[0x0][0x580] ;  /* 0x00016000ff057b82 */ /* 0x000e640000000800 */
.L_x_5:
[----:B------:R-:W-:Y:S02]  /*0960*/  ULDC.64 UR6, c[0x0][0x5a0] ;  /* 0x0001680000067ab9 */ /* 0x000fe40000000a00 */
[----:B------:R-:W-:-:S04]  /*0970*/  ISETP.NE.U32.AND P0, PT, RZ, UR6, PT ;  /* 0x00000006ff007c0c */ /* 0x000fc8000bf05070 */
[----:B------:R-:W-:-:S13]  /*0980*/  ISETP.NE.AND.EX P0, PT, RZ, UR7, PT, P0 ;  /* 0x00000007ff007c0c */ /* 0x000fda000bf05300 */
[----:B------:R-:W-:Y:S05]  /*0990*/  @!P0 BRA `(.L_x_7) ;  /* 0x00000000001c8947 */ /* 0x000fea0003800000 */
[----:B0-2---:R-:W0:Y:S02]  /*09a0*/  LDC.64 R2, c[0x0][0x5a0] ;  /* 0x00016800ff027b82 */ /* 0x005e240000000a00 */
[----:B0-----:R-:W2:Y:S02]  /*09b0*/  LDG.E.64 R2, desc[UR26][R2.64] ;  /* 0x0000001a02027981 */ /* 0x001ea4000c1e1b00 */
[----:B--2---:R-:W-:-:S04]  /*09c0*/  ISETP.NE.U32.AND P0, PT, R2, RZ, PT ;  /* 0x000000ff0200720c */ /* 0x004fc80003f05070 */
[----:B------:R-:W-:-:S13]  /*09d0*/  ISETP.NE.AND.EX P0, PT, R3, RZ, PT, P0 ;  /* 0x000000ff0300720c */ /* 0x000fda0003f05300 */
[----:B------:R-:W-:Y:S05]  /*09e0*/  @!P0 BRA `(.L_x_7) ;  /* 0x0000000000088947 */ /* 0x000fea0003800000 */
[----:B------:R0:W5:Y:S01]  /*09f0*/  LD.E R8, desc[UR26][R2.64] ;  /* 0x0000001a02087980 */ /* 0x000162000c101900 */
[----:B------:R-:W-:Y:S05]  /*0a00*/  BRA `(.L_x_8) ;  /* 0x0000000000207947 */ /* 0x000fea0003800000 */
.L_x_7:
[----:B------:R-:W-:Y:S02]  /*0a10*/  ULDC.64 UR6, c[0x0][0x590] ;  /* 0x0001640000067ab9 */ /* 0x000fe40000000a00 */
[----:B------:R-:W-:-:S04]  /*0a20*/  ISETP.NE.U32.AND P0, PT, RZ, UR6, PT ;  /* 0x00000006ff007c0c */ /* 0x000fc8000bf05070 */
[----:B------:R-:W-:-:S13]  /*0a30*/  ISETP.NE.AND.EX P0, PT, RZ, UR7, PT, P0 ;  /* 0x00000007ff007c0c */ /* 0x000fda000bf05300 */
[----:B------:R-:W-:Y:S05]  /*0a40*/  @!P0 BRA `(.L_x_9) ;  /* 0x00000000000c8947 */ /* 0x000fea0003800000 */
[----:B------:R-:W3:Y:S02]  /*0a50*/  LDC.64 R8, c[0x0][0x590] ;  /* 0x00016400ff087b82 */ /* 0x000ee40000000a00 */
[----:B---3--:R4:W5:Y:S01]  /*0a60*/  LDG.E R8, desc[UR26][R8.64] ;  /* 0x0000001a08087981 */ /* 0x008962000c1e1900 */
[----:B------:R-:W-:Y:S05]  /*0a70*/  BRA `(.L_x_8) ;  /* 0x0000000000047947 */ /* 0x000fea0003800000 */
.L_x_9:
[----:B------:R-:W3:Y:S02]  /*0a80*/  LDC R8, c[0x0][0x584] ;  /* 0x00016100ff087b82 */ /* 0x000ee40000000800 */
.L_x_8:
[----:B------:R-:W1:Y:S01]  /*0a90*/  S2UR UR9, SR_CTAID.Y ;  /* 0x00000000000979c3 */ /* 0x000e620000002600 */
[----:B------:R-:W-:Y:S01]  /*0aa0*/  ULDC UR4, c[0x0][0x65c] ;  /* 0x0001970000047ab9 */ /* 0x000fe20000000800 */
[----:B------:R-:W-:Y:S01]  /*0ab0*/  UISETP.NE.AND UP0, UPT, UR16, 0x2, UPT ;  /* 0x000000021000788c */ /* 0x000fe2000bf05270 */
[----:B------:R-:W-:Y:S01]  /*0ac0*/  PRMT R7, RZ, 0x7610, R7 ;  /* 0x00007610ff077816 */ /* 0x000fe20000000007 */
[----:B------:R-:W-:Y:S01]  /*0ad0*/  UISETP.NE.AND UP2, UPT, UR4, 0x1, UPT ;  /* 0x000000010400788c */ /* 0x000fe2000bf45270 */
[----:B------:R-:W-:-:S03]  /*0ae0*/  IMAD.MOV.U32 R4, RZ, RZ, -0x1 ;  /* 0xffffffffff047424 */ /* 0x000fc600078e00ff */
[----:B------:R-:W4:Y:S07]  /*0af0*/  S2UR UR8, SR_CTAID.X ;  /* 0x00000000000879c3 */ /* 0x000f2e0000002500 */
[----:B------:R-:W-:Y:S01]  /*0b00*/  @UP2 ULDC UR14, c[0x0][0x10] ;  /* 0x00000400000e2ab9 */ /* 0x000fe20000000800 */
[----:B------:R-:W-:Y:S01]  /*0b10*/  @UP2 UMOV UR7, URZ ;  /* 0x0000003f00072c82 */ /* 0x000fe20008000000 */
[----:B------:R-:W-:Y:S01]  /*0b20*/  @UP2 UMOV UR4, URZ ;  /* 0x0000003f00042c82 */ /* 0x000fe20008000000 */
[----:B0-2---:R-:W0:Y:S01]  /*0b30*/  LDC.64 R2, c[0x0][0x650] ;  /* 0x00019400ff027b82 */ /* 0x005e220000000a00 */
[----:B-1----:R-:W-:-:S02]  /*0b40*/  @UP2 UMOV UR11, UR9 ;  /* 0x00000009000b2c82 */ /* 0x002fc40008000000 */
[----:B------:R-:W-:Y:S01]  /*0b50*/  @UP2 UMOV UR6, UR11 ;  /* 0x0000000b00062c82 */ /* 0x000fe20008000000 */
[----:B------:R-:W-:Y:S01]  /*0b60*/  @!UP2 UMOV UR11, UR9 ;  /* 0x00000009000bac82 */ /* 0x000fe20008000000 */
[----:B------:R-:W-:Y:S01]  /*0b70*/  UMOV UR9, URZ ;  /* 0x0000003f00097c82 */ /* 0x000fe20008000000 */
[----:B----4-:R-:W-:-:S03]  /*0b80*/  @UP2 UIMAD.WIDE.U32 UR14, UR8, UR14, UR6 ;  /* 0x0000000e080e22a5 */ /* 0x010fc6000f8e0006 */
[----:B------:R-:W-:Y:S01]  /*0b90*/  @!UP2 ULDC UR6, c[0x0][0xc] ;  /* 0x000003000006aab9 */ /* 0x000fe20000000800 */
[----:B------:R-:W-:Y:S01]  /*0ba0*/  ULDC UR12, c[0x0][0xc] ;  /* 0x00000300000c7ab9 */ /* 0x000fe20000000800 */
[----:B------:R-:W-:Y:S01]  /*0bb0*/  ULDC UR13, c[0x0][0x10] ;  /* 0x00000400000d7ab9 */ /* 0x000fe20000000800 */
[----:B------:R-:W-:Y:S02]  /*0bc0*/  @UP2 UIADD3 UR15, UR15, UR4, URZ ;  /* 0x000000040f0f2290 */ /* 0x000fe4000fffe03f */
[----:B------:R-:W-:Y:S02]  /*0bd0*/  UIMAD.WIDE.U32 UR12, UR12, UR13, URZ ;  /* 0x0000000d0c0c72a5 */ /* 0x000fe4000f8e003f */
[----:B------:R-:W-:Y:S01]  /*0be0*/  @!UP2 UIMAD.WIDE.U32 UR6, UR6, UR11, UR8 ;  /* 0x0000000b0606a2a5 */ /* 0x000fe2000f8e0008 */
[----:B------:R-:W-:Y:S02]  /*0bf0*/  ULDC UR4, c[0x0][0x14] ;  /* 0x0000050000047ab9 */ /* 0x000fe40000000800 */
[----:B------:R-:W-:-:S02]  /*0c00*/  UIMAD.WIDE.U32 UR24, UR12, UR4, URZ ;  /* 0x000000040c1872a5 */ /* 0x000fc4000f8e003f */
[----:B------:R-:W-:Y:S02]  /*0c10*/  UIMAD UR4, UR13, UR4, URZ ;  /* 0x000000040d0472a4 */ /* 0x000fe4000f8e023f */
[----:B------:R-:W-:Y:S01]  /*0c20*/  @!UP2 UMOV UR14, UR6 ;  /* 0x00000006000eac82 */ /* 0x000fe20008000000 */
[----:B------:R-:W-:Y:S01]  /*0c30*/  @!UP2 UMOV UR15, UR7 ;  /* 0x00000007000fac82 */ /* 0x000fe20008000000 */
[----:B------:R-:W-:Y:S02]  /*0c40*/  UIADD3 UR6, UR25, UR4, URZ ;  /* 0x0000000419067290 */ /* 0x000fe4000fffe03f */
[----:B------:R-:W-:-:S04]  /*0c50*/  UIADD3 UR4, UP1, UR14, UR24, URZ ;  /* 0x000000180e047290 */ /* 0x000fc8000ff3e03f */
[----:B------:R-:W-:Y:S02]  /*0c60*/  UIADD3.X UR7, UR15, UR6, URZ, UP1, !UPT ;  /* 0x000000060f077290 */ /* 0x000fe40008ffe43f */
[----:B------:R-:W-:Y:S02]  /*0c70*/  USEL UR4, UR4, UR14, !UP0 ;  /* 0x0000000e04047287 */ /* 0x000fe4000c000000 */
[----:B------:R-:W-:-:S04]  /*0c80*/  USEL UR7, UR7, UR15, !UP0 ;  /* 0x0000000f07077287 */ /* 0x000fc8000c000000 */
[----:B0-----:R-:W-:Y:S01]  /*0c90*/  ISETP.LE.U32.AND P0, PT, R2, UR4, PT ;  /* 0x0000000402007c0c */ /* 0x001fe2000bf03070 */
[----:B------:R-:W-:Y:S02]  /*0ca0*/  IMAD.MOV.U32 R2, RZ, RZ, -0x1 ;  /* 0xffffffffff027424 */ /* 0x000fe400078e00ff */
[----:B------:R-:W-:Y:S02]  /*0cb0*/  IMAD.U32 R0, RZ, RZ, UR7 ;  /* 0x00000007ff007e24 */ /* 0x000fe4000f8e00ff */
[----:B------:R-:W-:-:S03]  /*0cc0*/  IMAD.U32 R9, RZ, RZ, UR7 ;  /* 0x00000007ff097e24 */ /* 0x000fc6000f8e00ff */
[----:B------:R-:W-:Y:S01]  /*0cd0*/  ISETP.GE.U32.AND.EX P0, PT, R0, R3, PT, P0 ;  /* 0x000000030000720c */ /* 0x000fe20003f06100 */
[----:B------:R-:W-:Y:S02]  /*0ce0*/  IMAD.U32 R0, RZ, RZ, UR4 ;  /* 0x00000004ff007e24 */ /* 0x000fe4000f8e00ff */
[----:B------:R-:W-:-:S10]  /*0cf0*/  IMAD.MOV.U32 R3, RZ, RZ, -0x1 ;  /* 0xffffffffff037424 */ /* 0x000fd400078e00ff */
[----:B------:R-:W-:Y:S05]  /*0d00*/  @P0 BRA `(.L_x_10) ;  /* 0x0000000400880947 */ /* 0x000fea0003800000 */
[----:B------:R-:W-:Y:S01]  /*0d10*/  I2FP.F32.U32 R2, UR8 ;  /* 0x0000000800027c45 */ /* 0x000fe20008201000 */
[----:B------:R-:W-:Y:S01]  /*0d20*/  ULDC.64 UR18, c[0x0][0x628] ;  /* 0x00018a0000127ab9 */ /* 0x000fe20000000a00 */
[----:B------:R-:W-:Y:S01]  /*0d30*/  ULDC UR4, c[0x0][0x150] ;  /* 0x0000540000047ab9 */ /* 0x000fe20000000800 */
[----:B------:R-:W-:Y:S01]  /*0d40*/  ISETP.NE.U32.AND P0, PT, RZ, UR18, PT ;  /* 0x00000012ff007c0c */ /* 0x000fe2000bf05070 */
[----:B------:R-:W-:Y:S01]  /*0d50*/  ULDC UR21, c[0x0][0x630] ;  /* 0x00018c0000157ab9 */ /* 0x000fe20000000800 */
[----:B------:R-:W-:Y:S01]  /*0d60*/  FMUL R2, R2, UR4 ;  /* 0x0000000402027c20 */ /* 0x000fe20008400000 */
[----:B------:R-:W-:Y:S01]  /*0d70*/  R2UR UR22, R0 ;  /* 0x00000000001672ca */ /* 0x000fe200000e0000 */
[----:B------:R-:W-:Y:S01]  /*0d80*/  ULDC UR28, c[0x0][0x154] ;  /* 0x00005500001c7ab9 */ /* 0x000fe20000000800 */
[----:B------:R-:W-:Y:S01]  /*0d90*/  ISETP.NE.AND.EX P0, PT, RZ, UR19, PT, P0 ;  /* 0x00000013ff007c0c */ /* 0x000fe2000bf05300 */
[----:B------:R0:W1:Y:S01]  /*0da0*/  F2I.U32.TRUNC.NTZ R3, R2 ;  /* 0x0000000200037305 */ /* 0x000062000020f000 */
[----:B------:R-:W-:-:S02]  /*0db0*/  R2UR UR23, R9 ;  /* 0x00000000091772ca */ /* 0x000fc400000e0000 */
[----:B------:R-:W-:Y:S02]  /*0dc0*/  R2UR UR12, R0 ;  /* 0x00000000000c72ca */ /* 0x000fe400000e0000 */
[----:B------:R-:W-:-:S07]  /*0dd0*/  R2UR UR13, R9 ;  /* 0x00000000090d72ca */ /* 0x000fce00000e0000 */
[----:B0-----:R-:W-:Y:S08]  /*0de0*/  @!P0 BRA `(.L_x_11) ;  /* 0x0000000000308947 */ /* 0x001ff00003800000 */
[----:B------:R-:W-:Y:S01]  /*0df0*/  R2UR UR7, R0 ;  /* 0x00000000000772ca */ /* 0x000fe200000e0000 */
[----:B------:R-:W-:Y:S01]  /*0e00*/  ULDC UR4, c[0x0][0x634] ;  /* 0x00018d0000047ab9 */ /* 0x000fe20000000800 */
[----:B------:R-:W-:-:S11]  /*0e10*/  R2UR UR12, R9 ;  /* 0x00000000090c72ca */ /* 0x000fd600000e0000 */
[----:B------:R-:W-:-:S04]  /*0e20*/  UIADD3 UR4, UP1, UR7, UR4, URZ ;  /* 0x0000000407047290 */ /* 0x000fc8000ff3e03f */
[----:B------:R-:W-:-:S04]  /*0e30*/  UIADD3.X UR7, URZ, UR12, URZ, UP1, !UPT ;  /* 0x0000000c3f077290 */ /* 0x000fc80008ffe43f */
[----:B------:R-:W-:-:S04]  /*0e40*/  UIMAD.WIDE.U32 UR12, UR7, UR18, URZ ;  /* 0x00000012070c72a5 */ /* 0x000fc8000f8e003f */
[----:B------:R-:W-:Y:S02]  /*0e50*/  UIMAD.WIDE.U32 UR14, UP1, UR4, UR19, UR12 ;  /* 0x00000013040e72a5 */ /* 0x000fe4000f82000c */
[----:B------:R-:W-:Y:S02]  /*0e60*/  UIMAD.WIDE.U32 UR12, UR4, UR18, URZ ;  /* 0x00000012040c72a5 */ /* 0x000fe4000f8e003f */
[----:B------:R-:W-:Y:S02]  /*0e70*/  UIADD3.X UR17, URZ, URZ, URZ, UP1, !UPT ;  /* 0x0000003f3f117290 */ /* 0x000fe40008ffe43f */
[----:B------:R-:W-:Y:S01]  /*0e80*/  UIADD3 URZ, UP1, UR13, UR14, URZ ;  /* 0x0000000e0d3f7290 */ /* 0x000fe2000ff3e03f */
[----:B------:R-:W-:-:S03]  /*0e90*/  UMOV UR16, UR15 ;  /* 0x0000000f00107c82 */ /* 0x000fc60008000000 */
[----:B------:R-:W-:-:S12]  /*0ea0*/  UIMAD.WIDE.U32.X UR12, UR7, UR19, UR16, UP1 ;  /* 0x00000013070c72a5 */ /* 0x000fd800088e0410 */
.L_x_11:
[----:B------:R-:W-:Y:S01]  /*0eb0*/  USHF.R.U64 UR4, UR12, UR21, UR13 ;  /* 0x000000150c047299 */ /* 0x000fe2000800120d */
[----:B------:R-:W-:Y:S01]  /*0ec0*/  I2FP.F32.U32 R2, UR11 ;  /* 0x0000000b00027c45 */ /* 0x000fe20008201000 */
[----:B------:R-:W-:Y:S01]  /*0ed0*/  USHF.R.U32.HI UR7, URZ, UR21, UR13 ;  /* 0x000000153f077299 */ /* 0x000fe2000801160d */
[----:B-1----:R-:W-:Y:S01]  /*0ee0*/  R2UR UR16, R3 ;  /* 0x00000000031072ca */ /* 0x002fe200000e0000 */
[----:B------:R-:W-:Y:S02]  /*0ef0*/  UIADD3 UR19, UP1, URZ, -UR4, URZ ;  /* 0x800000043f137290 */ /* 0x000fe4000ff3e03f */
[----:B------:R-:W-:Y:S01]  /*0f00*/  FMUL R2, R2, UR28 ;  /* 0x0000001c02027c20 */ /* 0x000fe20008400000 */
[----:B------:R-:W-:Y:S01]  /*0f10*/  ULDC.64 UR12, c[0x0][0x620] ;  /* 0x00018800000c7ab9 */ /* 0x000fe20000000a00 */
[----:B------:R-:W-:Y:S01]  /*0f20*/  UIADD3.X UR7, URZ, ~UR7, URZ, UP1, !UPT ;  /* 0x800000073f077290 */ /* 0x000fe20008ffe43f */
[----:B------:R-:W-:Y:S01]  /*0f30*/  UMOV UR14, UR22 ;  /* 0x00000016000e7c82 */ /* 0x000fe20008000000 */
[----:B------:R-:W-:-:S02]  /*0f40*/  UMOV UR15, UR23 ;  /* 0x00000017000f7c82 */ /* 0x000fc40008000000 */
[----:B------:R-:W-:Y:S01]  /*0f50*/  UIMAD UR7, UR7, UR12, URZ ;  /* 0x0000000c070772a4 */ /* 0x000fe2000f8e023f */
[----:B------:R-:W0:Y:S01]  /*0f60*/  F2I.U32.TRUNC.NTZ R2, R2 ;  /* 0x0000000200027305 */ /* 0x000e22000020f000 */
[----:B------:R-:W-:Y:S02]  /*0f70*/  UIMAD.WIDE.U32 UR14, UR19, UR12, UR14 ;  /* 0x0000000c130e72a5 */ /* 0x000fe4000f8e000e */
[----:B------:R-:W-:Y:S01]  /*0f80*/  UIMAD UR19, UR19, UR13, UR7 ;  /* 0x0000000d131372a4 */ /* 0x000fe2000f8e0207 */
[----:B------:R-:W-:Y:S01]  /*0f90*/  ULDC UR30, c[0x0][0x658] ;  /* 0x00019600001e7ab9 */ /* 0x000fe20000000800 */
[----:B------:R-:W-:Y:S02]  /*0fa0*/  UMOV UR28, 0xffffffff ;  /* 0xffffffff001c7882 */ /* 0x000fe40000000000 */
[----:B------:R-:W-:Y:S01]  /*0fb0*/  UIADD3 UR19, UR15, UR19, URZ ;  /* 0x000000130f137290 */ /* 0x000fe2000fffe03f */
[----:B------:R-:W-:Y:S01]  /*0fc0*/  ULDC UR21, c[0x0][0x618] ;  /* 0x0001860000157ab9 */ /* 0x000fe20000000800 */
[----:B------:R-:W-:Y:S01]  /*0fd0*/  ULDC.64 UR12, c[0x0][0x640] ;  /* 0x00019000000c7ab9 */ /* 0x000fe20000000a00 */
[----:B------:R-:W-:Y:S01]  /*0fe0*/  USHF.L.U32 UR15, UR28, UR30, URZ ;  /* 0x0000001e1c0f7299 */ /* 0x000fe2000800063f */
[----:B------:R-:W-:Y:S01]  /*0ff0*/  ISETP.NE.U32.AND P0, PT, RZ, UR12, PT ;  /* 0x0000000cff007c0c */ /* 0x000fe2000bf05070 */
[----:B------:R-:W-:-:S02]  /*1000*/  USHF.R.U64 UR28, UR14, UR21, UR19 ;  /* 0x000000150e1c7299 */ /* 0x000fc40008001213 */
[----:B------:R-:W-:Y:S01]  /*1010*/  USHF.R.U32.HI UR14, URZ, UR21, UR19 ;  /* 0x000000153f0e7299 */ /* 0x000fe20008011613 */
[----:B0-----:R-:W-:Y:S01]  /*1020*/  R2UR UR18, R2 ;  /* 0x00000000021272ca */ /* 0x001fe200000e0000 */
[----:B------:R-:W-:Y:S01]  /*1030*/  ULDC UR23, c[0x0][0x608] ;  /* 0x0001820000177ab9 */ /* 0x000fe20000000800 */
[----:B------:R-:W-:Y:S01]  /*1040*/  ISETP.NE.AND.EX P0, PT, RZ, UR13, PT, P0 ;  /* 0x0000000dff007c0c */ /* 0x000fe2000bf05300 */
[----:B------:R-:W-:Y:S02]  /*1050*/  USHF.R.U64 UR32, UR28, UR23, UR14 ;  /* 0x000000171c207299 */ /* 0x000fe4000800120e */
[----:B------:R-:W-:Y:S01]  /*1060*/  USHF.R.U32.HI UR14, URZ, UR23, UR14 ;  /* 0x000000173f0e7299 */ /* 0x000fe2000801160e */
[----:B------:R-:W-:Y:S01]  /*1070*/  UMOV UR22, 0x1 ;  /* 0x0000000100167882 */ /* 0x000fe20000000000 */
[----:B------:R-:W-:Y:S02]  /*1080*/  UIADD3 UR16, -UR16, URZ, URZ ;  /* 0x0000003f10107290 */ /* 0x000fe4000fffe13f */
[----:B------:R-:W-:-:S02]  /*1090*/  USHF.R.U64 UR33, UR32, UR30, UR14 ;  /* 0x0000001e20217299 */ /* 0x000fc4000800120e */
[----:B------:R-:W-:Y:S01]  /*10a0*/  USHF.L.U32 UR21, UR22, UR30, URZ ;  /* 0x0000001e16157299 */ /* 0x000fe2000800063f */
[----:B------:R-:W-:Y:S01]  /*10b0*/  ULDC UR17, c[0x0][0x144] ;  /* 0x0000510000117ab9 */ /* 0x000fe20000000800 */
[----:B------:R-:W-:Y:S01]  /*10c0*/  ULDC UR7, c[0x0][0x600] ;  /* 0x0001800000077ab9 */ /* 0x000fe20000000800 */
[----:B------:R-:W-:Y:S02]  /*10d0*/  ULOP3.LUT UR22, URZ, UR15, URZ, 0x33, !UPT ;  /* 0x0000000f3f167292 */ /* 0x000fe4000f8e333f */
[----:B------:R-:W-:Y:S02]  /*10e0*/  USHF.R.U32.HI UR15, URZ, UR30, UR14 ;  /* 0x0000001e3f0f7299 */ /* 0x000fe4000801160e */
[----:B------:R-:W-:Y:S02]  /*10f0*/  UIADD3 UR9, UR7, -0x1, URZ ;  /* 0xffffffff07097890 */ /* 0x000fe4000fffe03f */
[----:B------:R-:W-:Y:S02]  /*1100*/  UIADD3 UR29, -UR18, URZ, URZ ;  /* 0x0000003f121d7290 */ /* 0x000fe4000fffe13f */
[----:B------:R-:W-:Y:S01]  /*1110*/  UIMAD UR8, UR17, UR16, UR8 ;  /* 0x00000010110872a4 */ /* 0x000fe2000f8e0208 */
[----:B------:R-:W-:Y:S01]  /*1120*/  ULDC UR34, c[0x0][0x148] ;  /* 0x0000520000227ab9 */ /* 0x000fe20000000800 */
[----:B------:R-:W-:Y:S01]  /*1130*/  ULDC UR30, c[0x0][0x648] ;  /* 0x00019200001e7ab9 */ /* 0x000fe20000000800 */
[----:B------:R-:W-:Y:S01]  /*1140*/  ULDC UR31, c[0x0][0x638] ;  /* 0x00018e00001f7ab9 */ /* 0x000fe20000000800 */
[----:B------:R-:W-:Y:S01]  /*1150*/  UMOV UR14, UR33 ;  /* 0x00000021000e7c82 */ /* 0x000fe20008000000 */
[----:B------:R-:W-:Y:S07]  /*1160*/  @!P0 BRA `(.L_x_12) ;  /* 0x0000000000308947 */ /* 0x000fee0003800000 */
[----:B------:R-:W-:Y:S02]  /*1170*/  ULDC UR18, c[0x0][0x64c] ;  /* 0x0001930000127ab9 */ /* 0x000fe40000000800 */
        /* <DEDUP_REMOVED lines=8> */
[----:B------:R-:W-:-:S07]  /*1200*/  UIMAD.WIDE.U32.X UR12, UR23, UR13, UR18, UP1 ;  /* 0x0000000d170c72a5 */ /* 0x000fce00088e0412 */
[----:B------:R-:W-:Y:S01]  /*1210*/  UMOV UR14, UR12 ;  /* 0x0000000c000e7c82 */ /* 0x000fe20008000000 */
[----:B------:R-:W-:-:S05]  /*1220*/  UMOV UR15, UR13 ;  /* 0x0000000d000f7c82 */ /* 0x000fca0008000000 */
.L_x_12:
[----:B------:R-:W-:Y:S01]  /*1230*/  USHF.R.U64 UR12, UR14, UR30, UR15 ;  /* 0x0000001e0e0c7299 */ /* 0x000fe2000800120f */
[----:B------:R-:W-:Y:S01]  /*1240*/  IMAD.MOV.U32 R7, RZ, RZ, 0x1 ;  /* 0x00000001ff077424 */ /* 0x000fe200078e00ff */
[----:B------:R-:W-:Y:S01]  /*1250*/  @UP2 UIMAD UR8, UR34, UR29, UR11 ;  /* 0x0000001d220822a4 */ /* 0x000fe2000f8e020b */
[----:B------:R-:W-:Y:S01]  /*1260*/  IMAD.U32 R2, RZ, RZ, UR4 ;  /* 0x00000004ff027e24 */ /* 0x000fe2000f8e00ff */
[----:B------:R-:W-:Y:S02]  /*1270*/  UIADD3 UR11, -UR12, URZ, URZ ;  /* 0x0000003f0c0b7290 */ /* 0x000fe4000fffe13f */
[----:B------:R-:W-:Y:S02]  /*1280*/  ULOP3.LUT UR22, UR32, UR22, URZ, 0xc0, !UPT ;  /* 0x0000001620167292 */ /* 0x000fe4000f8ec03f */
[----:B------:R-:W-:Y:S02]  /*1290*/  ULOP3.LUT UR28, UR28, UR9, URZ, 0xc0, !UPT ;  /* 0x000000091c1c7292 */ /* 0x000fe4000f8ec03f */
[----:B------:R-:W-:-:S02]  /*12a0*/  UIMAD UR21, UR21, UR12, UR22 ;  /* 0x0000000c151572a4 */ /* 0x000fc4000f8e0216 */
[----:B------:R-:W-:-:S03]  /*12b0*/  UIMAD UR9, UR11, UR31, UR33 ;  /* 0x0000001f0b0972a4 */ /* 0x000fc6000f8e0221 */
[----:B------:R-:W-:Y:S01]  /*12c0*/  ULDC UR11, c[0x0][0x610] ;  /* 0x00018400000b7ab9 */ /* 0x000fe20000000800 */
[----:B------:R-:W-:Y:S02]  /*12d0*/  UIMAD UR9, UR9, UR7, UR28 ;  /* 0x00000007090972a4 */ /* 0x000fe4000f8e021c */
[----:B------:R-:W-:-:S04]  /*12e0*/  UIMAD UR8, UR21, UR11, UR8 ;  /* 0x0000000b150872a4 */ /* 0x000fc8000f8e0208 */
[----:B------:R-:W-:Y:S02]  /*12f0*/  USEL UR7, UR9, UR8, !UP2 ;  /* 0x0000000809077287 */ /* 0x000fe4000d000000 */
[----:B------:R-:W-:-:S04]  /*1300*/  USEL UR8, UR8, UR9, !UP2 ;  /* 0x0000000908087287 */ /* 0x000fc8000d000000 */
[----:B------:R-:W-:Y:S02]  /*1310*/  IMAD.U32 R3, RZ, RZ, UR7 ;  /* 0x00000007ff037e24 */ /* 0x000fe4000f8e00ff */
[----:B------:R-:W-:-:S07]  /*1320*/  IMAD.U32 R4, RZ, RZ, UR8 ;  /* 0x00000008ff047e24 */ /* 0x000fce000f8e00ff */
.L_x_10:
[----:B------:R-:W-:Y:S02]  /*1330*/  ULDC UR4, c[0x0][0x28c] ;  /* 0x0000a30000047ab9 */ /* 0x000fe40000000800 */
[----:B------:R-:W-:-:S04]  /*1340*/  UIADD3 UR4, UR4, 0x7f, URZ ;  /* 0x0000007f04047890 */ /* 0x000fc8000fffe03f */
[----:B------:R-:W-:-:S04]  /*1350*/  USHF.R.S32.HI UR7, URZ, 0x1f, UR4 ;  /* 0x0000001f3f077899 */ /* 0x000fc80008011404 */
[----:B------:R-:W-:-:S04]  /*1360*/  ULEA.HI UR7, UR7, UR4, URZ, 0x7 ;  /* 0x0000000407077291 */ /* 0x000fc8000f8f383f */
[----:B------:R-:W-:Y:S01]  /*1370*/  USHF.R.S32.HI UR7, URZ, 0x7, UR7 ;  /* 0x000000073f077899 */ /* 0x000fe20008011407 */
[----:B------:R-:W-:Y:S11]  /*1380*/  @!P1 BRA `(.L_x_13) ;  /* 0x0000003c00c49947 */ /* 0x000ff60003800000 */
[----:B------:R-:W-:-:S06]  /*1390*/  UISETP.GT.U32.AND UP1, UPT, UR20, 0x1, UPT ;  /* 0x000000011400788c */ /* 0x000fcc000bf24070 */
[----:B------:R-:W-:-:S13]  /*13a0*/  PLOP3.LUT P0, PT, PT, PT, UP1, 0x80, 0x0 ;  /* 0x000000000000781c */ /* 0x000fda0003f0f018 */
[----:B------:R-:W-:Y:S05]  /*13b0*/  @P0 EXIT ;  /* 0x000000000000094d */ /* 0x000fea0003800000 */
.L_x_14:
[----:B------:R-:W-:-:S08]  /*13c0*/  NOP ;  /* 0x0000000000007918 */ /* 0x000fd00000000000 */
[----:B------:R-:W0:Y:S02]  /*13d0*/  USETMAXREG.TRY_ALLOC.CTAPOOL UP1, 0xe8 ;  /* 0x000000e8000079c8 */ /* 0x000e240008020600 */
[----:B0-----:R-:W-:-:S13]  /*13e0*/  PLOP3.LUT P0, PT, PT, PT, UP1, 0x80, 0x0 ;  /* 0x000000000000781c */ /* 0x001fda0003f0f018 */
[----:B------:R-:W-:Y:S05]  /*13f0*/  @!P0 BRA `(.L_x_14) ;  /* 0xfffffffc00f08947 */ /* 0x000fea000383ffff */
[----:B------:R-:W-:-:S13]  /*1400*/  LOP3.LUT P0, RZ, R7, 0xff, RZ, 0xc0, !PT ;  /* 0x000000ff07ff7812 */ /* 0x000fda000780c0ff */
[----:B------:R-:W-:Y:S05]  /*1410*/  @!P0 EXIT ;  /* 0x000000000000894d */ /* 0x000fea0003800000 */
[----:B------:R-:W0:Y:S01]  /*1420*/  S2UR UR11, SR_CgaCtaId ;  /* 0x00000000000b79c3 */ /* 0x000e220000008800 */
[----:B------:R-:W-:Y:S01]  /*1430*/  SHF.R.S32.HI R7, RZ, 0x1f, R16 ;  /* 0x0000001fff077819 */ /* 0x000fe20000011410 */
[----:B------:R-:W-:Y:S01]  /*1440*/  USHF.R.U32.HI UR4, URZ, 0x4, UR7 ;  /* 0x000000043f047899 */ /* 0x000fe20008011607 */
[----:B------:R-:W-:Y:S02]  /*1450*/  UMOV UR9, 0x400 ;  /* 0x0000040000097882 */ /* 0x000fe40000000000 */
[CC--:B------:R-:W-:Y:S01]  /*1460*/  LEA.HI R6, R7.reuse, R16.reuse, RZ, 0x2 ;  /* 0x0000001007067211 */ /* 0x0c0fe200078f10ff */
[----:B------:R-:W-:Y:S01]  /*1470*/  ULOP3.LUT UR10, UR7, 0xf, URZ, 0xc0, !UPT ;  /* 0x0000000f070a7892 */ /* 0x000fe2000f8ec03f */
[----:B------:R-:W-:Y:S01]  /*1480*/  LEA.HI R12, R7, R16, RZ, 0x5 ;  /* 0x00000010070c7211 */ /* 0x000fe200078f28ff */
[----:B------:R-:W-:Y:S01]  /*1490*/  ULOP3.LUT UR4, UR4, 0x1, URZ, 0xc0, !UPT ;  /* 0x0000000104047892 */ /* 0x000fe2000f8ec03f */
[--C-:B------:R-:W-:Y:S01]  /*14a0*/  SHF.R.S32.HI R11, RZ, 0x2, R6.reuse ;  /* 0x00000002ff0b7819 */ /* 0x100fe20000011406 */
[----:B------:R-:W-:Y:S01]  /*14b0*/  USEL UR10, UR10, URZ, !UP0 ;  /* 0x0000003f0a0a7287 */ /* 0x000fe2000c000000 */
[----:B------:R-:W-:Y:S01]  /*14c0*/  SHF.R.S32.HI R10, RZ, 0x1f, R6 ;  /* 0x0000001fff0a7819 */ /* 0x000fe20000011406 */
[----:B------:R-:W-:Y:S01]  /*14d0*/  UISETP.EQ.U32.AND UP0, UPT, UR4, 0x1, !UP0 ;  /* 0x000000010400788c */ /* 0x000fe2000c702070 */
[----:B------:R-:W-:Y:S01]  /*14e0*/  LOP3.LUT R7, R6, 0xfffffffc, RZ, 0xc0, !PT ;  /* 0xfffffffc06077812 */ /* 0x000fe200078ec0ff */
[----:B------:R-:W-:Y:S01]  /*14f0*/  UISETP.LT.AND UP1, UPT, UR7, 0x1, UPT ;  /* 0x000000010700788c */ /* 0x000fe2000bf21270 */
[----:B------:R-:W-:Y:S01]  /*1500*/  LEA.HI R10, R10, R11, RZ, 0x3 ;  /* 0x0000000b0a0a7211 */ /* 0x000fe200078f18ff */
[----:B------:R-:W-:Y:S01]  /*1510*/  ULDC UR14, c[0x0][0x284] ;  /* 0x0000a100000e7ab9 */ /* 0x000fe20000000800 */
[----:B------:R-:W-:Y:S01]  /*1520*/  ULOP3.LUT UR18, UR5, 0x1, URZ, 0xfc, !UPT ;  /* 0x0000000105127892 */ /* 0x000fe2000f8efc3f */
[----:B------:R-:W-:Y:S01]  /*1530*/  IMAD.IADD R16, R16, 0x1, -R7 ;  /* 0x0000000110107824 */ /* 0x000fe200078e0a07 */
[----:B------:R-:W-:Y:S01]  /*1540*/  LOP3.LUT R6, R10, 0xfffffff8, RZ, 0xc0, !PT ;  /* 0xfffffff80a067812 */ /* 0x000fe200078ec0ff */
[----:B------:R-:W-:Y:S01]  /*1550*/  VIADD R10, R17, 0xffffffff ;  /* 0xffffffff110a7836 */ /* 0x000fe20000000000 */
[----:B------:R-:W-:-:S02]  /*1560*/  USEL UR17, UR7, 0x1, UP1 ;  /* 0x0000000107117887 */ /* 0x000fc40008800000 */
[----:B------:R-:W-:Y:S01]  /*1570*/  USHF.L.U32 UR8, UR7, 0x1, URZ ;  /* 0x0000000107087899 */ /* 0x000fe2000800063f */
[----:B------:R-:W-:Y:S01]  /*1580*/  IMAD.IADD R6, R11, 0x1, -R6 ;  /* 0x000000010b067824 */ /* 0x000fe200078e0a06 */
[----:B0-----:R-:W-:Y:S01]  /*1590*/  ULEA UR9, UR11, UR9, 0x18 ;  /* 0x000000090b097291 */ /* 0x001fe2000f8ec03f */
[C---:B------:R-:W-:Y:S01]  /*15a0*/  ISETP.NE.AND P0, PT, R10.reuse, RZ, PT ;  /* 0x000000ff0a00720c */ /* 0x040fe20003f05270 */
[----:B------:R-:W-:Y:S01]  /*15b0*/  IMAD.SHL.U32 R10, R10, 0x8, RZ ;  /* 0x000000080a0a7824 */ /* 0x000fe200078e00ff */
[----:B------:R-:W-:Y:S01]  /*15c0*/  SHF.R.S32.HI R11, RZ, 0x5, R12 ;  /* 0x00000005ff0b7819 */ /* 0x000fe2000001140c */
[----:B------:R-:W-:Y:S01]  /*15d0*/  UIADD3 UR4, UR9, 0x20200, URZ ;  /* 0x0002020009047890 */ /* 0x000fe2000fffe03f */
[--C-:B------:R-:W-:Y:S01]  /*15e0*/  SHF.R.S32.HI R7, RZ, 0x1f, R6.reuse ;  /* 0x0000001fff077819 */ /* 0x100fe20000011406 */
[----:B------:R-:W-:Y:S01]  /*15f0*/  UIADD3 UR12, UR9, 0x200, URZ ;  /* 0x00000200090c7890 */ /* 0x000fe2000fffe03f */
[----:B------:R-:W-:Y:S01]  /*1600*/  LOP3.LUT R10, R10, 0x8, RZ, 0xc0, !PT ;  /* 0x000000080a0a7812 */ /* 0x000fe200078ec0ff */
[----:B------:R-:W-:Y:S01]  /*1610*/  UIADD3 UR19, UR9, 0x110, URZ ;  /* 0x0000011009137890 */ /* 0x000fe2000fffe03f */
[C-C-:B------:R-:W-:Y:S01]  /*1620*/  IMAD R19, R11.reuse, -0x10, -R6.reuse ;  /* 0xfffffff00b137824 */ /* 0x140fe200078e0a06 */
[----:B------:R-:W-:Y:S01]  /*1630*/  USHF.R.U32.HI UR4, URZ, 0x4, UR4 ;  /* 0x000000043f047899 */ /* 0x000fe20008011604 */
[----:B------:R-:W-:Y:S01]  /*1640*/  IMAD.WIDE R6, R11, 0x10, R6 ;  /* 0x000000100b067825 */ /* 0x000fe200078e0206 */
[----:B------:R-:W-:Y:S01]  /*1650*/  USHF.R.U32.HI UR12, URZ, 0x4, UR12 ;  /* 0x000000043f0c7899 */ /* 0x000fe2000801160c */
[----:B------:R-:W-:Y:S01]  /*1660*/  SEL R68, RZ, 0x1, P0 ;  /* 0x00000001ff447807 */ /* 0x000fe20000000000 */
[----:B------:R-:W-:Y:S01]  /*1670*/  ULOP3.LUT UR4, UR4, 0x3fff, URZ, 0xc0, !UPT ;  /* 0x00003fff04047892 */ /* 0x000fe2000f8ec03f */
[----:B------:R-:W-:Y:S01]  /*1680*/  LEA R17, R17, UR19, 0x3 ;  /* 0x0000001311117c11 */ /* 0x000fe2000f8e18ff */
[----:B------:R-:W-:Y:S01]  /*1690*/  ULOP3.LUT UR13, UR12, 0x3fff, URZ, 0xc0, !UPT ;  /* 0x00003fff0c0d7892 */ /* 0x000fe2000f8ec03f */
[C---:B------:R-:W-:Y:S01]  /*16a0*/  LOP3.LUT R69, R10.reuse, 0x8, RZ, 0x3c, !PT ;  /* 0x000000080a457812 */ /* 0x040fe200078e3cff */
[----:B------:R-:W-:Y:S01]  /*16b0*/  VIADD R19, R19, UR14 ;  /* 0x0000000e13137c36 */ /* 0x000fe20008000000 */
[----:B------:R-:W-:Y:S01]  /*16c0*/  LOP3.LUT R18, R10, 0x18, RZ, 0x3c, !PT ;  /* 0x000000180a127812 */ /* 0x000fe200078e3cff */
[----:B------:R-:W-:-:S02]  /*16d0*/  UIADD3 UR17, -UR17, UR7, URZ ;  /* 0x0000000711117290 */ /* 0x000fc4000fffe13f */
[----:B------:R-:W-:Y:S02]  /*16e0*/  USEL UR11, URZ, 0x1, !UP0 ;  /* 0x000000013f0b7887 */ /* 0x000fe4000c000000 */
[----:B------:R-:W-:Y:S02]  /*16f0*/  ULOP3.LUT UR12, UR4, 0x10000, URZ, 0xfc, !UPT ;  /* 0x00010000040c7892 */ /* 0x000fe4000f8efc3f */
[----:B------:R-:W-:-:S12]  /*1700*/  ULOP3.LUT UR13, UR13, 0x10000, URZ, 0xfc, !UPT ;  /* 0x000100000d0d7892 */ /* 0x000fd8000f8efc3f */
.L_x_89:
[----:B------:R-:W-:Y:S01]  /*1710*/  SHF.L.U32 R10, R68, 0x1f, RZ ;  /* 0x0000001f440a7819 */ /* 0x000fe200000006ff */
[----:B0-----:R-:W0:Y:S01]  /*1720*/  LDC R11, c[0x0][0x28c] ;  /* 0x0000a300ff0b7b82 */ /* 0x001e220000000800 */
[----:B------:R-:W-:Y:S01]  /*1730*/  UMOV UR4, URZ ;  /* 0x0000003f00047c82 */ /* 0x000fe20008000000 */
[----:B------:R-:W-:Y:S01]  /*1740*/  UMOV UR15, UR10 ;  /* 0x0000000a000f7c82 */ /* 0x000fe20008000000 */
[----:B-1----:R-:W1:Y:S01]  /*1750*/  SYNCS.PHASECHK.TRANS64.TRYWAIT P0, [R17+URZ+-0x8], R10 ;  /* 0xfffff80a110075a7 */ /* 0x002e62000800017f */
[----:B0-----:R-:W-:Y:S01]  /*1760*/  ISETP.GE.AND P1, PT, R11, 0x1, PT ;  /* 0x000000010b00780c */ /* 0x001fe20003f26270 */
[----:B-1--4-:R-:W-:-:S12]  /*1770*/  @!P0 BRA `(.L_x_15) ;  /* 0x0000005000708947 */ /* 0x012fd80003800000 */
.L_x_123:
[----:B------:R-:W-:Y:S01]  /*1780*/  UMOV UR20, URZ ;  /* 0x0000003f00147c82 */ /* 0x000fe20008000000 */
[----:B------:R-:W-:Y:S01]  /*1790*/  UMOV UR21, URZ ;  /* 0x0000003f00157c82 */ /* 0x000fe20008000000 */
[----:B------:R-:W-:Y:S02]  /*17a0*/  CS2R R20, SRZ ;  /* 0x0000000000147805 */ /* 0x000fe4000001ff00 */
[----:B------:R-:W-:Y:S02]  /*17b0*/  CS2R R22, SRZ ;  /* 0x0000000000167805 */ /* 0x000fe4000001ff00 */
[----:B------:R-:W-:Y:S02]  /*17c0*/  CS2R R48, SRZ ;  /* 0x0000000000307805 */ /* 0x000fe4000001ff00 */
[----:B------:R-:W-:Y:S02]  /*17d0*/  CS2R R50, SRZ ;  /* 0x0000000000327805 */ /* 0x000fe4000001ff00 */
[----:B------:R-:W-:-:S02]  /*17e0*/  CS2R R52, SRZ ;  /* 0x0000000000347805 */ /* 0x000fc4000001ff00 */
[----:B------:R-:W-:Y:S02]  /*17f0*/  CS2R R54, SRZ ;  /* 0x0000000000367805 */ /* 0x000fe4000001ff00 */
[----:B------:R-:W-:Y:S02]  /*1800*/  CS2R R56, SRZ ;  /* 0x0000000000387805 */ /* 0x000fe4000001ff00 */
[----:B------:R-:W-:Y:S02]  /*1810*/  CS2R R58, SRZ ;  /* 0x00000000003a7805 */ /* 0x000fe4000001ff00 */
[----:B------:R-:W-:Y:S02]  /*1820*/  CS2R R60, SRZ ;  /* 0x00000000003c7805 */ /* 0x000fe4000001ff00 */
[----:B------:R-:W-:Y:S02]  /*1830*/  CS2R R62, SRZ ;  /* 0x00000000003e7805 */ /* 0x000fe4000001ff00 */
[----:B------:R-:W-:-:S02]  /*1840*/  CS2R R64, SRZ ;  /* 0x0000000000407805 */ /* 0x000fc4000001ff00 */
[----:B------:R-:W-:Y:S01]  /*1850*/  CS2R R66, SRZ ;  /* 0x0000000000427805 */ /* 0x000fe2000001ff00 */
[----:B------:R-:W-:Y:S01]  /*1860*/  IMAD.U32 R13, RZ, RZ, UR11 ;  /* 0x0000000bff0d7e24 */ /* 0x000fe2000f8e00ff */
        /* <DEDUP_REMOVED lines=12> */
[----:B------:R-:W-:Y:S06]  /*1930*/  @!P1 BRA `(.L_x_16) ;  /* 0x0000000400dc9947 */ /* 0x000fec0003800000 */
[----:B------:R-:W-:-:S06]  /*1940*/  UISETP.NE.AND UP0, UPT, UR18, 0x3, UPT ;  /* 0x000000031200788c */ /* 0x000fcc000bf05270 */
[----:B------:R-:W-:-:S13]  /*1950*/  PLOP3.LUT P1, PT, PT, PT, UP0, 0x80, 0x0 ;  /* 0x000000000000781c */ /* 0x000fda0003f2f008 */
[----:B------:R-:W-:Y:S05]  /*1960*/  @!P1 BRA `(.L_x_17) ;  /* 0x0000000000049947 */ /* 0x000fea0003800000 */
[----:B------:R-:W-:Y:S01]  /*1970*/  BPT.TRAP 0x1 ;  /* 0x000000040000795c */ /* 0x000fe20000300000 */
.L_x_17:
[----:B------:R-:W-:Y:S01]  /*1980*/  ULEA UR4, UR10, UR9, 0x3 ;  /* 0x000000090a047291 */ /* 0x000fe2000f8e183f */
[----:B0-----:R-:W-:-:S05]  /*1990*/  IMAD.U32 R10, RZ, RZ, UR11 ;  /* 0x0000000bff0a7e24 */ /* 0x001fca000f8e00ff */
[----:B------:R-:W-:-:S04]  /*19a0*/  SHF.L.U32 R10, R10, 0x1f, RZ ;  /* 0x0000001f0a0a7819 */ /* 0x000fc800000006ff */
[----:B------:R0:W1:Y:S01]  /*19b0*/  SYNCS.PHASECHK.TRANS64.TRYWAIT P0, [UR4], R10 ;  /* 0x0000000aff0075a7 */ /* 0x0000620008000144 */
[----:B------:R-:W-:Y:S05]  /*19c0*/  @!P1 BRA `(.L_x_18) ;  /* 0x0000000000049947 */ /* 0x000fea0003800000 */
[----:B------:R-:W-:Y:S01]  /*19d0*/  BPT.TRAP 0x1 ;  /* 0x000000040000795c */ /* 0x000fe20000300000 */
.L_x_18:
[----:B-1----:R-:W-:Y:S05]  /*19e0*/  @P0 BRA `(.L_x_19) ;  /* 0x0000000000080947 */ /* 0x002fea0003800000 */
[----:B------:R-:W1:Y:S02]  /*19f0*/  SYNCS.PHASECHK.TRANS64.TRYWAIT P0, [UR4], R10 ;  /* 0x0000000aff0075a7 */ /* 0x000e640008000144 */
[----:B-1----:R-:W-:Y:S05]  /*1a00*/  @!P0 BRA `(.L_x_20) ;  /* 0x0000004c00e08947 */ /* 0x002fea0003800000 */
.L_x_19:
[----:B------:R-:W-:Y:S01]  /*1a10*/  ULEA UR15, UR10, UR13, 0x9 ;  /* 0x0000000d0a0f7291 */ /* 0x000fe2000f8e483f */
[----:B------:R-:W-:Y:S01]  /*1a20*/  WARPGROUP.ARRIVE ;  /* 0x00000000000079c5 */ /* 0x000fe20000000000 */
[----:B------:R-:W-:Y:S01]  /*1a30*/  UIMAD UR14, UR10, 0x180, UR12 ;  /* 0x000001800a0e78a4 */ /* 0x000fe2000f8e020c */
[----:B------:R-:W-:Y:S01]  /*1a40*/  CS2R R20, SRZ ;  /* 0x0000000000147805 */ /* 0x000fe2000001ff00 */
[----:B------:R-:W-:Y:S01]  /*1a50*/  UMOV UR21, 0x40000040 ;  /* 0x4000004000157882 */ /* 0x000fe20000000000 */
[----:B------:R-:W-:Y:S01]  /*1a60*/  UMOV UR23, 0x40000040 ;  /* 0x4000004000177882 */ /* 0x000fe20000000000 */
[----:B------:R-:W-:Y:S01]  /*1a70*/  UIADD3 UR4, UR14, 0x80, URZ ;  /* 0x000000800e047890 */ /* 0x000fe2000fffe03f */
[----:B------:R-:W-:Y:S01]  /*1a80*/  CS2R R22, SRZ ;  /* 0x0000000000167805 */ /* 0x000fe2000001ff00 */
[----:B------:R-:W-:Y:S01]  /*1a90*/  UMOV UR20, UR15 ;  /* 0x0000000f00147c82 */ /* 0x000fe20008000000 */
[----:B------:R-:W-:Y:S01]  /*1aa0*/  UMOV UR22, UR14 ;  /* 0x0000000e00167c82 */ /* 0x000fe20008000000 */
[----:B------:R-:W-:Y:S01]  /*1ab0*/  UIADD3 UR16, UR14, 0x100, URZ ;  /* 0x000001000e107890 */ /* 0x000fe2000fffe03f */
[----:B------:R-:W-:Y:S01]  /*1ac0*/  QGMMA.64x16x32.F32.E4M3.E4M3 R40, gdesc[UR20], RZ, !UPT ;  /* 0x00200000142879f3 */ /* 0x000fe2000c7008ff */
[----:B------:R-:W-:Y:S01]  /*1ad0*/  UMOV UR23, 0x40000040 ;  /* 0x4000004000177882 */ /* 0x000fe20000000000 */
[----:B------:R-:W-:Y:S01]  /*1ae0*/  UMOV UR22, UR4 ;  /* 0x0000000400167c82 */ /* 0x000fe20008000000 */
[----:B------:R-:W-:Y:S01]  /*1af0*/  UIADD3 UR4, UR14, 0x82, URZ ;  /* 0x000000820e047890 */ /* 0x000fe2000fffe03f */
[----:B------:R-:W-:Y:S01]  /*1b00*/  QGMMA.64x16x32.F32.E4M3.E4M3 R32, gdesc[UR20], RZ, !UPT ;  /* 0x00200000142079f3 */ /* 0x000fe2000c7008ff */
[----:B------:R-:W-:Y:S01]  /*1b10*/  UMOV UR23, 0x40000040 ;  /* 0x4000004000177882 */ /* 0x000fe20000000000 */
[----:B------:R-:W-:Y:S01]  /*1b20*/  UMOV UR22, UR16 ;  /* 0x0000001000167c82 */ /* 0x000fe20008000000 */
[----:B------:R-:W-:Y:S01]  /*1b30*/  UIADD3 UR16, UR14, 0x102, URZ ;  /* 0x000001020e107890 */ /* 0x000fe2000fffe03f */
[----:B------:R-:W-:Y:S01]  /*1b40*/  QGMMA.64x16x32.F32.E4M3.E4M3 R24, gdesc[UR20], RZ, !UPT ;  /* 0x00200000141879f3 */ /* 0x000fe2000c7008ff */
[----:B------:R-:W-:Y:S01]  /*1b50*/  UIADD3 UR20, UR15, 0x2, URZ ;  /* 0x000000020f147890 */ /* 0x000fe2000fffe03f */
[----:B------:R-:W-:Y:S01]  /*1b60*/  CS2R R48, SRZ ;  /* 0x0000000000307805 */ /* 0x000fe2000001ff00 */
[----:B------:R-:W-:Y:S01]  /*1b70*/  UIADD3 UR22, UR14, 0x2, URZ ;  /* 0x000000020e167890 */ /* 0x000fe2000fffe03f */
[----:B------:R-:W-:Y:S01]  /*1b80*/  CS2R R50, SRZ ;  /* 0x0000000000327805 */ /* 0x000fe2000001ff00 */
[----:B------:R-:W-:Y:S01]  /*1b90*/  UMOV UR21, 0x40000040 ;  /* 0x4000004000157882 */ /* 0x000fe20000000000 */
[----:B------:R-:W-:Y:S01]  /*1ba0*/  UMOV UR23, 0x40000040 ;  /* 0x4000004000177882 */ /* 0x000fe20000000000 */
        /* <DEDUP_REMOVED lines=8> */
[----:B------:R-:W-:Y:S01]  /*1c30*/  QGMMA.64x16x32.F32.E4M3.E4M3 R40, gdesc[UR20], R40 ;  /* 0x00200000142879f3 */ /* 0x000fe20008700828 */
[----:B------:R-:W-:Y:S01]  /*1c40*/  UMOV UR22, UR4 ;  /* 0x0000000400167c82 */ /* 0x000fe20008000000 */
[----:B------:R-:W-:Y:S01]  /*1c50*/  UMOV UR23, 0x40000040 ;  /* 0x4000004000177882 */ /* 0x000fe20000000000 */
[----:B------:R-:W-:Y:S01]  /*1c60*/  UIADD3 UR4, UR14, 0x84, URZ ;  /* 0x000000840e047890 */ /* 0x000fe2000fffe03f */
[----:B------:R-:W-:Y:S01]  /*1c70*/  QGMMA.64x16x32.F32.E4M3.E4M3 R32, gdesc[UR20], R32 ;  /* 0x00200000142079f3 */ /* 0x000fe20008700820 */
[----:B------:R-:W-:Y:S01]  /*1c80*/  UMOV UR22, UR16 ;  /* 0x0000001000167c82 */ /* 0x000fe20008000000 */
[----:B------:R-:W-:Y:S01]  /*1c90*/  UMOV UR23, 0x40000040 ;  /* 0x4000004000177882 */ /* 0x000fe20000000000 */
[----:B------:R-:W-:Y:S01]  /*1ca0*/  UIADD3 UR16, UR14, 0x104, URZ ;  /* 0x000001040e107890 */ /* 0x000fe2000fffe03f */
[----:B------:R-:W-:Y:S01]  /*1cb0*/  QGMMA.64x16x32.F32.E4M3.E4M3 R24, gdesc[UR20], R24 ;  /* 0x00200000141879f3 */ /* 0x000fe20008700818 */
[----:B------:R-:W-:-:S02]  /*1cc0*/  UIADD3 UR20, UR15, 0x4, URZ ;  /* 0x000000040f147890 */ /* 0x000fc4000fffe03f */
[----:B------:R-:W-:Y:S01]  /*1cd0*/  UIADD3 UR22, UR14, 0x4, URZ ;  /* 0x000000040e167890 */ /* 0x000fe2000fffe03f */
[----:B------:R-:W-:Y:S01]  /*1ce0*/  UMOV UR21, 0x40000040 ;  /* 0x4000004000157882 */ /* 0x000fe20000000000 */
[----:B------:R-:W-:-:S07]  /*1cf0*/  UMOV UR23, 0x40000040 ;  /* 0x4000004000177882 */ /* 0x000fce0000000000 */
[----:B------:R-:W-:Y:S01]  /*1d00*/  QGMMA.64x16x32.F32.E4M3.E4M3 R40, gdesc[UR20], R40 ;  /* 0x00200000142879f3 */ /* 0x000fe20008700828 */
[----:B------:R-:W-:Y:S01]  /*1d10*/  UMOV UR22, UR4 ;  /* 0x0000000400167c82 */ /* 0x000fe20008000000 */
[----:B------:R-:W-:Y:S01]  /*1d20*/  UMOV UR23, 0x40000040 ;  /* 0x4000004000177882 */ /* 0x000fe20000000000 */
[----:B------:R-:W-:Y:S01]  /*1d30*/  UMOV UR4, 0x4 ;  /* 0x0000000400047882 */ /* 0x000fe20000000000 */
[----:B------:R-:W-:Y:S01]  /*1d40*/  QGMMA.64x16x32.F32.E4M3.E4M3 R32, gdesc[UR20], R32 ;  /* 0x00200000142079f3 */ /* 0x000fe20008700820 */
[----:B------:R-:W-:Y:S01]  /*1d50*/  UMOV UR22, UR16 ;  /* 0x0000001000167c82 */ /* 0x000fe20008000000 */
[----:B------:R-:W-:Y:S02]  /*1d60*/  UMOV UR23, 0x40000040 ;  /* 0x4000004000177882 */ /* 0x000fe40000000000 */
[----:B------:R-:W-:Y:S01]  /*1d70*/  QGMMA.64x16x32.F32.E4M3.E4M3 R24, gdesc[UR20], R24 ;  /* 0x00200000141879f3 */ /* 0x000fe20008700818 */
[----:B------:R-:W-:Y:S02]  /*1d80*/  UIADD3 UR20, UR15, 0x6, URZ ;  /* 0x000000060f147890 */ /* 0x000fe4000fffe03f */
[----:B------:R-:W-:-:S02]  /*1d90*/  UIADD3 UR22, UR14, 0x6, URZ ;  /* 0x000000060e167890 */ /* 0x000fc4000fffe03f */
[----:B------:R-:W-:Y:S01]  /*1da0*/  UIADD3 UR15, UR14, 0x86, URZ ;  /* 0x000000860e0f7890 */ /* 0x000fe2000fffe03f */
[----:B------:R-:W-:Y:S01]  /*1db0*/  UMOV UR21, 0x40000040 ;  /* 0x4000004000157882 */ /* 0x000fe20000000000 */
[----:B------:R-:W-:Y:S01]  /*1dc0*/  UMOV UR23, 0x40000040 ;  /* 0x4000004000177882 */ /* 0x000fe20000000000 */
[----:B------:R-:W-:-:S04]  /*1dd0*/  UIADD3 UR14, UR14, 0x106, URZ ;  /* 0x000001060e0e7890 */ /* 0x000fc8000fffe03f */
[----:B------:R-:W-:Y:S01]  /*1de0*/  QGMMA.64x16x32.F32.E4M3.E4M3 R40, gdesc[UR20], R40 ;  /* 0x00200000142879f3 */ /* 0x000fe20008700828 */
[----:B------:R-:W-:Y:S01]  /*1df0*/  UMOV UR22, UR15 ;  /* 0x0000000f00167c82 */ /* 0x000fe20008000000 */
[----:B------:R-:W-:Y:S01]  /*1e00*/  UMOV UR23, 0x40000040 ;  /* 0x4000004000177882 */ /* 0x000fe20000000000 */
[----:B------:R-:W-:Y:S01]  /*1e10*/  ULDC UR15, c[0x0][0x50c] ;  /* 0x00014300000f7ab9 */ /* 0x000fe20000000800 */
[----:B------:R-:W-:Y:S01]  /*1e20*/  QGMMA.64x16x32.F32.E4M3.E4M3 R32, gdesc[UR20], R32 ;  /* 0x00200000142079f3 */ /* 0x000fe20008700820 */
[----:B------:R-:W-:Y:S01]  /*1e30*/  UISETP.NE.AND UP0, UPT, UR15, 0x4, UPT ;  /* 0x000000040f00788c */ /* 0x000fe2000bf05270 */
[----:B------:R-:W-:Y:S01]  /*1e40*/  UMOV UR22, UR14 ;  /* 0x0000000e00167c82 */ /* 0x000fe20008000000 */
[----:B------:R-:W-:Y:S02]  /*1e50*/  UMOV UR23, 0x40000040 ;  /* 0x4000004000177882 */ /* 0x000fe40000000000 */
[----:B------:R-:W-:Y:S01]  /*1e60*/  QGMMA.64x16x32.F32.E4M3.E4M3 R24, gdesc[UR20], R24, gsb0 ;  /* 0x00200000141879f3 */ /* 0x000fe20008000818 */
[----:B------:R-:W-:-:S06]  /*1e70*/  USEL UR20, URZ, 0x1, UP0 ;  /* 0x000000013f147887 */ /* 0x000fcc0008000000 */
[----:B------:R-:W-:-:S13]  /*1e80*/  ISETP.NE.AND P0, PT, RZ, UR20, PT ;  /* 0x00000014ff007c0c */ /* 0x000fda000bf05270 */
[----:B------:R-:W-:Y:S05]  /*1e90*/  @!P0 BRA `(.L_x_21) ;  /* 0x0000000000688947 */ /* 0x000fea0003800000 */
[----:B------:R-:W-:Y:S02]  /*1ea0*/  WARPGROUP.DEPBAR.LE gsb0, 0x0 ;  /* 0x00008000000079c5 */ /* 0x000fe40000010000 */
[----:B------:R-:W-:-:S01]  /*1eb0*/  FADD R67, RZ, R40 ;  /* 0x00000028ff437221 */ /* 0x000fc20000000000 */
[----:B------:R-:W-:Y:S01]  /*1ec0*/  FADD R66, RZ, R41 ;  /* 0x00000029ff427221 */ /* 0x000fe20000000000 */
        /* <DEDUP_REMOVED lines=22> */
[----:B------:R-:W-:-:S06]  /*2030*/  UMOV UR4, URZ ;  /* 0x0000003f00047c82 */ /* 0x000fcc0008000000 */
.L_x_21:
[----:B------:R-:W-:Y:S01]  /*2040*/  UIADD3 UR15, UR10, 0x1, URZ ;  /* 0x000000010a0f7890 */ /* 0x000fe2000fffe03f */
[----:B------:R-:W-:-:S03]  /*2050*/  UMOV UR21, 0x1 ;  /* 0x0000000100157882 */ /* 0x000fc60000000000 */
[----:B------:R-:W-:-:S04]  /*2060*/  UISETP.NE.AND UP0, UPT, UR15, 0x10, UPT ;  /* 0x000000100f00788c */ /* 0x000fc8000bf05270 */
[----:B------:R-:W-:Y:S02]  /*2070*/  USEL UR14, URZ, 0x1, UP0 ;  /* 0x000000013f0e7887 */ /* 0x000fe40008000000 */
[----:B------:R-:W-:Y:S02]  /*2080*/  USEL UR15, UR15, URZ, UP0 ;  /* 0x0000003f0f0f7287 */ /* 0x000fe40008000000 */
[----:B------:R-:W-:-:S06]  /*2090*/  ULOP3.LUT UR14, UR11, UR14, URZ, 0x3c, !UPT ;  /* 0x0000000e0b0e7292 */ /* 0x000fcc000f8e3c3f */
[----:B------:R-:W-:-:S07]  /*20a0*/  IMAD.U32 R13, RZ, RZ, UR14 ;  /* 0x0000000eff0d7e24 */ /* 0x000fce000f8e00ff */
.L_x_16:
[----:B------:R-:W-:-:S06]  /*20b0*/  UISETP.GE.AND UP0, UPT, UR17, 0x1, UPT ;  /* 0x000000011100788c */ /* 0x000fcc000bf06270 */
[----:B------:R-:W-:-:S13]  /*20c0*/  PLOP3.LUT P0, PT, PT, PT, UP0, 0x80, 0x0 ;  /* 0x000000000000781c */ /* 0x000fda0003f0f008 */
[----:B------:R-:W-:Y:S05]  /*20d0*/  @!P0 BRA `(.L_x_22) ;  /* 0x0000000400fc8947 */ /* 0x000fea0003800000 */
[----:B01----:R-:W-:Y:S01]  /*20e0*/  IMAD.U32 R10, RZ, RZ, UR17 ;  /* 0x00000011ff0a7e24 */ /* 0x003fe2000f8e00ff */
[----:B------:R-:W-:Y:S01]  /*20f0*/  UMOV UR14, UR10 ;  /* 0x0000000a000e7c82 */ /* 0x000fe20008000000 */
[----:B------:R-:W-:-:S05]  /*2100*/  ULDC UR16, c[0x0][0x50c] ;  /* 0x0001430000107ab9 */ /* 0x000fca0000000800 */
.L_x_30:
[----:B------:R-:W-:-:S06]  /*2110*/  UISETP.NE.AND UP0, UPT, UR18, 0x3, UPT ;  /* 0x000000031200788c */ /* 0x000fcc000bf05270 */
[----:B------:R-:W-:-:S13]  /*2120*/  PLOP3.LUT P1, PT, PT, PT, UP0, 0x80, 0x0 ;  /* 0x000000000000781c */ /* 0x000fda0003f2f008 */
[----:B01----:R-:W-:Y:S05]  /*2130*/  @!P1 BRA `(.L_x_23) ;  /* 0x0000000000049947 */ /* 0x003fea0003800000 */
[----:B------:R-:W-:Y:S01]  /*2140*/  BPT.TRAP 0x1 ;  /* 0x000000040000795c */ /* 0x000fe20000300000 */
.L_x_23:
[----:B------:R-:W-:Y:S01]  /*2150*/  ULEA UR22, UR15, UR9, 0x3 ;  /* 0x000000090f167291 */ /* 0x000fe2000f8e183f */
[----:B------:R-:W-:-:S08]  /*2160*/  SHF.L.U32 R11, R13, 0x1f, RZ ;  /* 0x0000001f0d0b7819 */ /* 0x000fd000000006ff */
[----:B------:R0:W1:Y:S01]  /*2170*/  SYNCS.PHASECHK.TRANS64.TRYWAIT P0, [UR22], R11 ;  /* 0x0000000bff0075a7 */ /* 0x0000620008000156 */
[----:B------:R-:W-:Y:S05]  /*2180*/  @!P1 BRA `(.L_x_24) ;  /* 0x0000000000049947 */ /* 0x000fea0003800000 */
[----:B------:R-:W-:Y:S01]  /*2190*/  BPT.TRAP 0x1 ;  /* 0x000000040000795c */ /* 0x000fe20000300000 */
.L_x_24:
[----:B-1----:R-:W-:Y:S05]  /*21a0*/  @P0 BRA `(.L_x_25) ;  /* 0x0000000000080947 */ /* 0x002fea0003800000 */
[----:B------:R-:W1:Y:S02]  /*21b0*/  SYNCS.PHASECHK.TRANS64.TRYWAIT P0, [UR22], R11 ;  /* 0x0000000bff0075a7 */ /* 0x000e640008000156 */
[----:B-1----:R-:W-:Y:S05]  /*21c0*/  @!P0 BRA `(.L_x_26) ;  /* 0x0000004800088947 */ /* 0x002fea0003800000 */
.L_x_25:
[----:B------:R-:W-:Y:S01]  /*21d0*/  UISETP.NE.AND UP0, UPT, UR20, URZ, UPT ;  /* 0x0000003f1400728c */ /* 0x000fe2000bf05270 */
[----:B------:R-:W-:Y:S01]  /*21e0*/  WARPGROUP.ARRIVE ;  /* 0x00000000000079c5 */ /* 0x000fe20000000000 */
[----:B------:R-:W-:Y:S02]  /*21f0*/  UIMAD UR28, UR15, 0x180, UR12 ;  /* 0x000001800f1c78a4 */ /* 0x000fe4000f8e020c */
[----:B------:R-:W-:Y:S02]  /*2200*/  USEL UR21, UR21, URZ, !UP0 ;  /* 0x0000003f15157287 */ /* 0x000fe4000c000000 */
[----:B------:R-:W-:Y:S02]  /*2210*/  ULEA UR29, UR15, UR13, 0x9 ;  /* 0x0000000d0f1d7291 */ /* 0x000fe4000f8e483f */
[----:B------:R-:W-:Y:S02]  /*2220*/  UISETP.NE.U32.AND UP0, UPT, UR21, URZ, UPT ;  /* 0x0000003f1500728c */ /* 0x000fe4000bf05070 */
[----:B------:R-:W-:-:S02]  /*2230*/  UIADD3 UR30, UR28, 0x80, URZ ;  /* 0x000000801c1e7890 */ /* 0x000fc4000fffe03f */
[----:B------:R-:W-:Y:S01]  /*2240*/  UIADD3 UR31, UR28, 0x100, URZ ;  /* 0x000001001c1f7890 */ /* 0x000fe2000fffe03f */
[----:B------:R-:W-:Y:S01]  /*2250*/  UMOV UR20, UR29 ;  /* 0x0000001d00147c82 */ /* 0x000fe20008000000 */
[----:B------:R-:W-:Y:S01]  /*2260*/  UMOV UR21, 0x40000040 ;  /* 0x4000004000157882 */ /* 0x000fe20000000000 */
[----:B------:R-:W-:Y:S01]  /*2270*/  UMOV UR22, UR28 ;  /* 0x0000001c00167c82 */ /* 0x000fe20008000000 */
[----:B------:R-:W-:Y:S01]  /*2280*/  UMOV UR23, 0x40000040 ;  /* 0x4000004000177882 */ /* 0x000fe20000000000 */
[----:B------:R-:W-:Y:S02]  /*2290*/  UIADD3 UR4, UR4, 0x4, URZ ;  /* 0x0000000404047890 */ /* 0x000fe4000fffe03f */
[----:B------:R-:W-:Y:S01]  /*22a0*/  QGMMA.64x16x32.F32.E4M3.E4M3 R40, gdesc[UR20], R40, UP0 ;  /* 0x00200000142879f3 */ /* 0x000fe2000bf00828 */
[----:B------:R-:W-:Y:S01]  /*22b0*/  UMOV UR22, UR30 ;  /* 0x0000001e00167c82 */ /* 0x000fe20008000000 */
[----:B------:R-:W-:Y:S01]  /*22c0*/  UMOV UR23, 0x40000040 ;  /* 0x4000004000177882 */ /* 0x000fe20000000000 */
[----:B------:R-:W-:Y:S01]  /*22d0*/  UIADD3 UR30, UR28, 0x82, URZ ;  /* 0x000000821c1e7890 */ /* 0x000fe2000fffe03f */
[----:B------:R-:W-:Y:S01]  /*22e0*/  QGMMA.64x16x32.F32.E4M3.E4M3 R32, gdesc[UR20], R32, UP0 ;  /* 0x00200000142079f3 */ /* 0x000fe2000bf00820 */
[----:B------:R-:W-:Y:S01]  /*22f0*/  UMOV UR22, UR31 ;  /* 0x0000001f00167c82 */ /* 0x000fe20008000000 */
[----:B------:R-:W-:Y:S01]  /*2300*/  UMOV UR23, 0x40000040 ;  /* 0x4000004000177882 */ /* 0x000fe20000000000 */
[----:B------:R-:W-:Y:S01]  /*2310*/  UIADD3 UR31, UR28, 0x102, URZ ;  /* 0x000001021c1f7890 */ /* 0x000fe2000fffe03f */
[----:B------:R-:W-:Y:S01]  /*2320*/  QGMMA.64x16x32.F32.E4M3.E4M3 R24, gdesc[UR20], R24, UP0 ;  /* 0x00200000141879f3 */ /* 0x000fe2000bf00818 */
[----:B------:R-:W-:-:S02]  /*2330*/  UIADD3 UR20, UR29, 0x2, URZ ;  /* 0x000000021d147890 */ /* 0x000fc4000fffe03f */
[----:B------:R-:W-:Y:S01]  /*2340*/  UIADD3 UR22, UR28, 0x2, URZ ;  /* 0x000000021c167890 */ /* 0x000fe2000fffe03f */
[----:B------:R-:W-:Y:S01]  /*2350*/  UMOV UR21, 0x40000040 ;  /* 0x4000004000157882 */ /* 0x000fe20000000000 */
[----:B------:R-:W-:Y:S01]  /*2360*/  UMOV UR23, 0x40000040 ;  /* 0x4000004000177882 */ /* 0x000fe20000000000 */
[----:B------:R-:W-:-:S06]  /*2370*/  UISETP.NE.AND UP0, UPT, UR4, UR16, UPT ;  /* 0x000000100400728c */ /* 0x000fcc000bf05270 */
        /* <DEDUP_REMOVED lines=9> */
[----:B------:R-:W-:Y:S02]  /*2410*/  UIADD3 UR20, UR29, 0x4, URZ ;  /* 0x000000041d147890 */ /* 0x000fe4000fffe03f */
[----:B------:R-:W-:Y:S01]  /*2420*/  UIADD3 UR22, UR28, 0x4, URZ ;  /* 0x000000041c167890 */ /* 0x000fe2000fffe03f */
[----:B------:R-:W-:Y:S01]  /*2430*/  UMOV UR21, 0x40000040 ;  /* 0x4000004000157882 */ /* 0x000fe20000000000 */
[----:B------:R-:W-:-:S07]  /*2440*/  UMOV UR23, 0x40000040 ;  /* 0x4000004000177882 */ /* 0x000fce0000000000 */
[----:B------:R-:W-:Y:S01]  /*2450*/  QGMMA.64x16x32.F32.E4M3.E4M3 R40, gdesc[UR20], R40 ;  /* 0x00200000142879f3 */ /* 0x000fe20008700828 */
[----:B------:R-:W-:Y:S01]  /*2460*/  UMOV UR22, UR30 ;  /* 0x0000001e00167c82 */ /* 0x000fe20008000000 */
[----:B------:R-:W-:Y:S02]  /*2470*/  UMOV UR23, 0x40000040 ;  /* 0x4000004000177882 */ /* 0x000fe40000000000 */
[----:B------:R-:W-:Y:S01]  /*2480*/  QGMMA.64x16x32.F32.E4M3.E4M3 R32, gdesc[UR20], R32 ;  /* 0x00200000142079f3 */ /* 0x000fe20008700820 */
[----:B------:R-:W-:Y:S01]  /*2490*/  UMOV UR22, UR31 ;  /* 0x0000001f00167c82 */ /* 0x000fe20008000000 */
[----:B------:R-:W-:Y:S02]  /*24a0*/  UMOV UR23, 0x40000040 ;  /* 0x4000004000177882 */ /* 0x000fe40000000000 */
[----:B------:R-:W-:Y:S01]  /*24b0*/  QGMMA.64x16x32.F32.E4M3.E4M3 R24, gdesc[UR20], R24 ;  /* 0x00200000141879f3 */ /* 0x000fe20008700818 */
[----:B------:R-:W-:Y:S02]  /*24c0*/  UIADD3 UR20, UR29, 0x6, URZ ;  /* 0x000000061d147890 */ /* 0x000fe4000fffe03f */
[----:B------:R-:W-:-:S02]  /*24d0*/  UIADD3 UR22, UR28, 0x6, URZ ;  /* 0x000000061c167890 */ /* 0x000fc4000fffe03f */
[----:B------:R-:W-:Y:S02]  /*24e0*/  UIADD3 UR29, UR28, 0x86, URZ ;  /* 0x000000861c1d7890 */ /* 0x000fe4000fffe03f */
[----:B------:R-:W-:Y:S01]  /*24f0*/  UIADD3 UR28, UR28, 0x106, URZ ;  /* 0x000001061c1c7890 */ /* 0x000fe2000fffe03f */
[----:B------:R-:W-:Y:S01]  /*2500*/  UMOV UR21, 0x40000040 ;  /* 0x4000004000157882 */ /* 0x000fe20000000000 */
[----:B------:R-:W-:-:S03]  /*2510*/  UMOV UR23, 0x40000040 ;  /* 0x4000004000177882 */ /* 0x000fc60000000000 */
[----:B------:R-:W-:Y:S01]  /*2520*/  QGMMA.64x16x32.F32.E4M3.E4M3 R40, gdesc[UR20], R40 ;  /* 0x00200000142879f3 */ /* 0x000fe20008700828 */
[----:B------:R-:W-:Y:S01]  /*2530*/  UMOV UR22, UR29 ;  /* 0x0000001d00167c82 */ /* 0x000fe20008000000 */
[----:B------:R-:W-:Y:S02]  /*2540*/  UMOV UR23, 0x40000040 ;  /* 0x4000004000177882 */ /* 0x000fe40000000000 */
[----:B------:R-:W-:Y:S01]  /*2550*/  QGMMA.64x16x32.F32.E4M3.E4M3 R32, gdesc[UR20], R32 ;  /* 0x00200000142079f3 */ /* 0x000fe20008700820 */
[----:B------:R-:W-:Y:S01]  /*2560*/  UMOV UR22, UR28 ;  /* 0x0000001c00167c82 */ /* 0x000fe20008000000 */
[----:B------:R-:W-:Y:S02]  /*2570*/  UMOV UR23, 0x40000040 ;  /* 0x4000004000177882 */ /* 0x000fe40000000000 */
[----:B------:R-:W-:Y:S01]  /*2580*/  QGMMA.64x16x32.F32.E4M3.E4M3 R24, gdesc[UR20], R24, gsb0 ;  /* 0x00200000141879f3 */ /* 0x000fe20008000818 */
[----:B------:R-:W-:-:S06]  /*2590*/  USEL UR20, URZ, 0x1, UP0 ;  /* 0x000000013f147887 */ /* 0x000fcc0008000000 */
[----:B------:R-:W-:Y:S01]  /*25a0*/  ISETP.NE.AND P0, PT, RZ, UR20, PT ;  /* 0x00000014ff007c0c */ /* 0x000fe2000bf05270 */
[----:B------:R-:W-:-:S12]  /*25b0*/  WARPGROUP.DEPBAR.LE gsb0, 0x1 ;  /* 0x00008000000079c5 */ /* 0x000fd80000010100 */
[----:B------:R-:W-:Y:S05]  /*25c0*/  @!P0 BRA `(.L_x_27) ;  /* 0x0000000000688947 */ /* 0x000fea0003800000 */
[----:B------:R-:W-:Y:S02]  /*25d0*/  WARPGROUP.DEPBAR.LE gsb0, 0x0 ;  /* 0x00008000000079c5 */ /* 0x000fe40000010000 */
[----:B------:R-:W-:-:S01]  /*25e0*/  FADD R67, R40, R67 ;  /* 0x0000004328437221 */ /* 0x000fc20000000000 */
[----:B------:R-:W-:Y:S01]  /*25f0*/  FADD R66, R41, R66 ;  /* 0x0000004229427221 */ /* 0x000fe20000000000 */
        /* <DEDUP_REMOVED lines=22> */
[----:B------:R-:W-:-:S06]  /*2760*/  UMOV UR4, URZ ;  /* 0x0000003f00047c82 */ /* 0x000fcc0008000000 */
.L_x_27:
[----:B------:R-:W-:Y:S05]  /*2770*/  @!P1 BRA `(.L_x_28) ;  /* 0x0000000000049947 */ /* 0x000fea0003800000 */
[----:B------:R-:W-:Y:S01]  /*2780*/  BPT.TRAP 0x1 ;  /* 0x000000040000795c */ /* 0x000fe20000300000 */
.L_x_28:
[----:B------:R-:W-:Y:S02]  /*2790*/  UISETP.GT.U32.AND UP0, UPT, UR5, 0x1, UPT ;  /* 0x000000010500788c */ /* 0x000fe4000bf04070 */
[----:B------:R-:W-:-:S04]  /*27a0*/  ULEA UR21, UR14, UR9, 0x3 ;  /* 0x000000090e157291 */ /* 0x000fc8000f8e183f */
[----:B------:R-:W-:Y:S01]  /*27b0*/  UIADD3 UR21, UR21, 0x80, URZ ;  /* 0x0000008015157890 */ /* 0x000fe2000fffe03f */
[----:B------:R-:W-:-:S03]  /*27c0*/  PLOP3.LUT P0, PT, PT, PT, UP0, 0x80, 0x0 ;  /* 0x000000000000781c */ /* 0x000fc60003f0f008 */
[----:B------:R-:W-:-:S09]  /*27d0*/  UPRMT UR21, URZ, 0x654, UR21 ;  /* 0x000006543f157896 */ /* 0x000fd20008000015 */
[----:B------:R-:W-:Y:S01]  /*27e0*/  SYNCS.ARRIVE.TRANS64.RED.A1T0 RZ, [UR21], RZ ;  /* 0x000000ffffff79a7 */ /* 0x000fe20008100415 */
[----:B------:R-:W-:Y:S05]  /*27f0*/  @P0 BRA `(.L_x_29) ;  /* 0x0000000000040947 */ /* 0x000fea0003800000 */
[----:B------:R-:W-:Y:S01]  /*2800*/  BPT.TRAP 0x1 ;  /* 0x000000040000795c */ /* 0x000fe20000300000 */
.L_x_29:
[----:B------:R-:W-:Y:S01]  /*2810*/  UIADD3 UR15, UR15, 0x1, URZ ;  /* 0x000000010f0f7890 */ /* 0x000fe2000fffe03f */
[C---:B------:R-:W-:Y:S01]  /*2820*/  ISETP.GT.AND P0, PT, R10.reuse, 0x1, PT ;  /* 0x000000010a00780c */ /* 0x040fe20003f04270 */
[----:B------:R-:W-:Y:S01]  /*2830*/  UIADD3 UR14, UR14, 0x1, URZ ;  /* 0x000000010e0e7890 */ /* 0x000fe2000fffe03f */
[----:B------:R-:W-:Y:S01]  /*2840*/  VIADD R10, R10, 0xffffffff ;  /* 0xffffffff0a0a7836 */ /* 0x000fe20000000000 */
[----:B------:R-:W-:Y:S02]  /*2850*/  UISETP.NE.AND UP0, UPT, UR15, 0x10, UPT ;  /* 0x000000100f00788c */ /* 0x000fe4000bf05270 */
[----:B------:R-:W-:Y:S02]  /*2860*/  UISETP.NE.AND UP1, UPT, UR14, 0x10, UPT ;  /* 0x000000100e00788c */ /* 0x000fe4000bf25270 */
[----:B------:R-:W-:Y:S02]  /*2870*/  USEL UR21, URZ, 0x1, UP0 ;  /* 0x000000013f157887 */ /* 0x000fe40008000000 */
[----:B------:R-:W-:-:S02]  /*2880*/  USEL UR15, UR15, URZ, UP0 ;  /* 0x0000003f0f0f7287 */ /* 0x000fc40008000000 */
[----:B------:R-:W-:Y:S02]  /*2890*/  USEL UR14, UR14, URZ, UP1 ;  /* 0x0000003f0e0e7287 */ /* 0x000fe40008800000 */
[----:B------:R-:W-:Y:S01]  /*28a0*/  LOP3.LUT R13, R13, UR21, RZ, 0x3c, !PT ;  /* 0x000000150d0d7c12 */ /* 0x000fe2000f8e3cff */
[----:B------:R-:W-:Y:S01]  /*28b0*/  UMOV UR21, 0x1 ;  /* 0x0000000100157882 */ /* 0x000fe20000000000 */
[----:B------:R-:W-:Y:S08]  /*28c0*/  @P0 BRA `(.L_x_30) ;  /* 0xfffffff800100947 */ /* 0x000ff0000383ffff */
.L_x_22:
[----:B------:R-:W-:Y:S01]  /*28d0*/  UISETP.NE.AND UP0, UPT, UR4, URZ, UPT ;  /* 0x0000003f0400728c */ /* 0x000fe2000bf05270 */
[----:B01----:R-:W0:Y:S03]  /*28e0*/  LDC R10, c[0x0][0x28c] ;  /* 0x0000a300ff0a7b82 */ /* 0x003e260000000800 */
[----:B------:R-:W-:-:S06]  /*28f0*/  USEL UR4, URZ, 0x1, !UP0 ;  /* 0x000000013f047887 */ /* 0x000fcc000c000000 */
[----:B------:R-:W-:-:S13]  /*2900*/  ISETP.NE.AND P0, PT, RZ, UR4, PT ;  /* 0x00000004ff007c0c */ /* 0x000fda000bf05270 */
[----:B------:R-:W-:Y:S05]  /*2910*/  @!P0 BRA `(.L_x_31) ;  /* 0x0000000000648947 */ /* 0x000fea0003800000 */
[----:B------:R-:W-:Y:S02]  /*2920*/  WARPGROUP.DEPBAR.LE gsb0, 0x0 ;  /* 0x00008000000079c5 */ /* 0x000fe40000010000 */
[----:B------:R-:W-:Y:S01]  /*2930*/  FADD R67, R40, R67 ;  /* 0x0000004328437221 */ /* 0x000fe20000000000 */
        /* <DEDUP_REMOVED lines=22> */
[----:B------:R-:W-:-:S07]  /*2aa0*/  FADD R20, R20, R31 ;  /* 0x0000001f14147221 */ /* 0x000fce0000000000 */
.L_x_31:
[----:B0-----:R-:W-:Y:S01]  /*2ab0*/  ISETP.GE.AND P0, PT, R10, 0x1, PT ;  /* 0x000000010a00780c */ /* 0x001fe20003f06270 */
[----:B------:R0:W-:Y:S01]  /*2ac0*/  SYNCS.ARRIVE.TRANS64.A1T0 RZ, [R69+UR19], RZ ;  /* 0x000000ff45ff79a7 */ /* 0x0001e20008100013 */
[----:B------:R-:W-:-:S11]  /*2ad0*/  WARPGROUP.DEPBAR.LE gsb0, 0x0 ;  /* 0x00008000000079c5 */ /* 0x000fd60000010000 */
[----:B------:R-:W-:Y:S05]  /*2ae0*/  @!P0 BRA `(.L_x_32) ;  /* 0x0000000000388947 */ /* 0x000fea0003800000 */
[----:B------:R-:W-:-:S06]  /*2af0*/  UISETP.NE.AND UP0, UPT, UR18, 0x3, UPT ;  /* 0x000000031200788c */ /* 0x000fcc000bf05270 */
[----:B------:R-:W-:-:S13]  /*2b00*/  PLOP3.LUT P0, PT, PT, PT, UP0, 0x80, 0x0 ;  /* 0x000000000000781c */ /* 0x000fda0003f0f008 */
[----:B------:R-:W-:Y:S05]  /*2b10*/  @!P0 BRA `(.L_x_33) ;  /* 0x0000000000048947 */ /* 0x000fea0003800000 */
[----:B------:R-:W-:Y:S01]  /*2b20*/  BPT.TRAP 0x1 ;  /* 0x000000040000795c */ /* 0x000fe20000300000 */
.L_x_33:
[----:B------:R-:W-:Y:S02]  /*2b30*/  UIADD3 UR4, UR17, UR10, URZ ;  /* 0x0000000a11047290 */ /* 0x000fe4000fffe03f */
[----:B------:R-:W-:Y:S02]  /*2b40*/  UISETP.GT.U32.AND UP0, UPT, UR5, 0x1, UPT ;  /* 0x000000010500788c */ /* 0x000fe4000bf04070 */
[----:B------:R-:W-:-:S04]  /*2b50*/  USHF.L.U32 UR4, UR4, 0x3, URZ ;  /* 0x0000000304047899 */ /* 0x000fc8000800063f */
[----:B------:R-:W-:Y:S01]  /*2b60*/  ULOP3.LUT UR4, UR4, 0x78, URZ, 0xc0, !UPT ;  /* 0x0000007804047892 */ /* 0x000fe2000f8ec03f */
[----:B------:R-:W-:-:S03]  /*2b70*/  PLOP3.LUT P0, PT, PT, PT, UP0, 0x80, 0x0 ;  /* 0x000000000000781c */ /* 0x000fc60003f0f008 */
[----:B------:R-:W-:-:S04]  /*2b80*/  UIADD3 UR4, UR9, 0x80, UR4 ;  /* 0x0000008009047890 */ /* 0x000fc8000fffe004 */
[----:B------:R-:W-:-:S09]  /*2b90*/  UPRMT UR4, URZ, 0x654, UR4 ;  /* 0x000006543f047896 */ /* 0x000fd20008000004 */
[----:B------:R-:W-:Y:S01]  /*2ba0*/  SYNCS.ARRIVE.TRANS64.RED.A1T0 RZ, [UR4], RZ ;  /* 0x000000ffffff79a7 */ /* 0x000fe20008100404 */
[----:B------:R-:W-:Y:S05]  /*2bb0*/  @P0 BRA `(.L_x_32) ;  /* 0x0000000000040947 */ /* 0x000fea0003800000 */
[----:B------:R-:W-:Y:S01]  /*2bc0*/  BPT.TRAP 0x1 ;  /* 0x000000040000795c */ /* 0x000fe20000300000 */
.L_x_32:
[----:B------:R-:W-:Y:S01]  /*2bd0*/  SHF.L.U32 R10, R68, 0x1f, RZ ;  /* 0x0000001f440a7819 */ /* 0x000fe200000006ff */
[----:B------:R-:W1:Y:S01]  /*2be0*/  LDC R25, c[0x0][0x288] ;  /* 0x0000a200ff197b82 */ /* 0x000e620000000800 */
[----:B------:R-:W-:Y:S02]  /*2bf0*/  IMAD.SHL.U32 R24, R4, 0x40, RZ ;  /* 0x0000004004187824 */ /* 0x000fe400078e00ff */
[----:B------:R-:W2:Y:S02]  /*2c00*/  SYNCS.PHASECHK.TRANS64.TRYWAIT P0, [R17+URZ+0x8], R10 ;  /* 0x0000080a110075a7 */ /* 0x000ea4000800017f */
[----:B--2---:R-:W-:Y:S05]  /*2c10*/  @!P0 BRA `(.L_x_34) ;  /* 0x0000003c008c8947 */ /* 0x004fea0003800000 */
.L_x_124:
[----:B------:R-:W-:Y:S01]  /*2c20*/  ULDC UR4, c[0x0][0x284] ;  /* 0x0000a10000047ab9 */ /* 0x000fe20000000800 */
[----:B------:R-:W-:Y:S01]  /*2c30*/  IMAD R30, R3, 0x30, RZ ;  /* 0x00000030031e7824 */ /* 0x000fe200078e02ff */
[----:B------:R-:W-:-:S04]  /*2c40*/  ISETP.GE.AND P0, PT, R24, UR4, PT ;  /* 0x0000000418007c0c */ /* 0x000fc8000bf06270 */
[----:B-1----:R-:W-:-:S13]  /*2c50*/  ISETP.GE.OR P0, PT, R30, R25, P0 ;  /* 0x000000191e00720c */ /* 0x002fda0000706670 */
[----:B------:R-:W-:Y:S05]  /*2c60*/  @P0 BRA `(.L_x_35) ;  /* 0x0000001c00900947 */ /* 0x000fea0003800000 */
[----:B------:R-:W1:Y:S01]  /*2c70*/  LDC.64 R28, c[0x0][0x5c8] ;  /* 0x00017200ff1c7b82 */ /* 0x000e620000000a00 */
[----:B------:R-:W-:Y:S01]  /*2c80*/  IMAD.SHL.U32 R14, R16, 0x2, RZ ;  /* 0x00000002100e7824 */ /* 0x000fe200078e00ff */
[----:B------:R-:W-:Y:S01]  /*2c90*/  SHF.R.S32.HI R32, RZ, 0x1f, R2 ;  /* 0x0000001fff207819 */ /* 0x000fe20000011402 */
[----:B------:R-:W-:Y:S01]  /*2ca0*/  ULDC.64 UR14, c[0x0][0x5d0] ;  /* 0x00017400000e7ab9 */ /* 0x000fe20000000a00 */
[----:B------:R-:W-:Y:S01]  /*2cb0*/  SHF.R.S32.HI R31, RZ, 0x1f, R30 ;  /* 0x0000001fff1f7819 */ /* 0x000fe2000001141e */
[----:B------:R-:W-:Y:S01]  /*2cc0*/  IMAD.WIDE R26, R4, 0x40, R6 ;  /* 0x00000040041a7825 */ /* 0x000fe200078e0206 */
[--C-:B------:R-:W-:Y:S01]  /*2cd0*/  SHF.R.S32.HI R15, RZ, 0x1f, R14.reuse ;  /* 0x0000001fff0f7819 */ /* 0x100fe2000001140e */
[----:B------:R-:W-:Y:S02]  /*2ce0*/  BSSY B0, `(.L_x_35) ;  /* 0x00001dc000007945 */ /* 0x000fe40003800000 */
[----:B------:R-:W-:Y:S02]  /*2cf0*/  IMAD R3, R32, UR14, RZ ;  /* 0x0000000e20037c24 */ /* 0x000fe4000f8e02ff */
[----:B--2---:R-:W-:-:S04]  /*2d00*/  IMAD.WIDE.U32 R10, R2, UR14, R14 ;  /* 0x0000000e020a7c25 */ /* 0x004fc8000f8e000e */
[----:B------:R-:W-:Y:S01]  /*2d10*/  IMAD R3, R2, UR15, R3 ;  /* 0x0000000f02037c24 */ /* 0x000fe2000f8e0203 */
[----:B------:R-:W-:Y:S01]  /*2d20*/  IADD3 R12, P0, R30, R10, RZ ;  /* 0x0000000a1e0c7210 */ /* 0x000fe20007f1e0ff */
[----:B------:R-:W-:-:S03]  /*2d30*/  ULDC.64 UR14, c[0x0][0x5c0] ;  /* 0x00017000000e7ab9 */ /* 0x000fc60000000a00 */
[----:B------:R-:W-:Y:S01]  /*2d40*/  IADD3.X R13, R31, R11, R3, P0, !PT ;  /* 0x0000000b1f0d7210 */ /* 0x000fe200007fe403 */
[----:B------:R-:W-:Y:S02]  /*2d50*/  IMAD R3, R16, -0x2, R25 ;  /* 0xfffffffe10037824 */ /* 0x000fe400078e0219 */
[-C--:B-1----:R-:W-:Y:S02]  /*2d60*/  IMAD R4, R27, R28.reuse, RZ ;  /* 0x0000001c1b047224 */ /* 0x082fe400078e02ff */
[----:B------:R-:W-:-:S04]  /*2d70*/  IMAD.WIDE.U32 R12, R26, R28, R12 ;  /* 0x0000001c1a0c7225 */ /* 0x000fc800078e000c */
[----:B------:R-:W-:Y:S01]  /*2d80*/  IMAD R11, R26, R29, R4 ;  /* 0x0000001d1a0b7224 */ /* 0x000fe200078e0204 */
[----:B------:R-:W-:Y:S02]  /*2d90*/  LEA R10, P0, R28, R12, 0x3 ;  /* 0x0000000c1c0a7211 */ /* 0x000fe400078018ff */
[----:B------:R-:W-:Y:S01]  /*2da0*/  IADD3 R12, P1, R12, UR14, RZ ;  /* 0x0000000e0c0c7c10 */ /* 0x000fe2000ff3e0ff */
[----:B------:R-:W-:Y:S01]  /*2db0*/  IMAD.IADD R11, R13, 0x1, R11 ;  /* 0x000000010d0b7824 */ /* 0x000fe200078e020b */
[----:B------:R-:W-:-:S04]  /*2dc0*/  IADD3 R10, P2, R10, UR14, RZ ;  /* 0x0000000e0a0a7c10 */ /* 0x000fc8000ff5e0ff */
[----:B------:R-:W-:Y:S02]  /*2dd0*/  LEA.HI.X R4, R28, R11, R29, 0x3, P0 ;  /* 0x0000000b1c047211 */ /* 0x000fe400000f1c1d */
[----:B---3-5:R-:W-:Y:S02]  /*2de0*/  FSETP.NEU.AND P0, PT, R8, RZ, PT ;  /* 0x000000ff0800720b */ /* 0x028fe40003f0d000 */
[----:B------:R-:W-:Y:S02]  /*2df0*/  IADD3.X R13, R11, UR15, RZ, P1, !PT ;  /* 0x0000000f0b0d7c10 */ /* 0x000fe40008ffe4ff */
[----:B------:R-:W-:Y:S01]  /*2e00*/  IADD3.X R11, R4, UR15, RZ, P2, !PT ;  /* 0x0000000f040b7c10 */ /* 0x000fe200097fe4ff */
[----:B------:R-:W-:Y:S02]  /*2e10*/  IMAD.IADD R4, R19, 0x1, -R24 ;  /* 0x0000000113047824 */ /* 0x000fe400078e0a18 */
[----:B------:R-:W-:-:S06]  /*2e20*/  IMAD.IADD R24, R3, 0x1, -R30 ;  /* 0x0000000103187824 */ /* 0x000fcc00078e0a1e */
[----:B------:R-:W-:Y:S05]  /*2e30*/  @!P0 BRA `(.L_x_36) ;  /* 0x0000001400688947 */ /* 0x000fea0003800000 */
[----:B------:R-:W-:Y:S01]  /*2e40*/  ULDC.64 UR14, c[0x0][0x5b8] ;  /* 0x00016e00000e7ab9 */ /* 0x000fe20000000a00 */
[----:B------:R-:W-:Y:S01]  /*2e50*/  ULDC.64 UR20, c[0x0][0x5a8] ;  /* 0x00016a0000147ab9 */ /* 0x000fe20000000a00 */
[----:B------:R-:W-:Y:S01]  /*2e60*/  IMAD.WIDE.U32 R14, R2, UR14, R14 ;  /* 0x0000000e020e7c25 */ /* 0x000fe2000f8e000e */
[----:B------:R-:W-:Y:S03]  /*2e70*/  BSSY B1, `(.L_x_37) ;  /* 0x0000010000017945 */ /* 0x000fe60003800000 */
[----:B------:R-:W-:Y:S01]  /*2e80*/  IMAD R3, R32, UR14, RZ ;  /* 0x0000000e20037c24 */ /* 0x000fe2000f8e02ff */
[----:B------:R-:W-:-:S03]  /*2e90*/  IADD3 R14, P0, R30, R14, RZ ;  /* 0x0000000e1e0e7210 */ /* 0x000fc60007f1e0ff */
[----:B------:R-:W-:Y:S01]  /*2ea0*/  IMAD R3, R2, UR15, R3 ;  /* 0x0000000f02037c24 */ /* 0x000fe2000f8e0203 */
[----:B------:R-:W-:Y:S02]  /*2eb0*/  ULDC.64 UR14, c[0x0][0x5b0] ;  /* 0x00016c00000e7ab9 */ /* 0x000fe40000000a00 */
[----:B------:R-:W-:Y:S02]  /*2ec0*/  IMAD R25, R27, UR14, RZ ;  /* 0x0000000e1b197c24 */ /* 0x000fe4000f8e02ff */
[----:B------:R-:W-:Y:S02]  /*2ed0*/  IADD3.X R15, R31, R15, R3, P0, !PT ;  /* 0x0000000f1f0f7210 */ /* 0x000fe400007fe403 */
[----:B------:R-:W-:Y:S01]  /*2ee0*/  ISETP.GE.AND P0, PT, R24, 0x1, PT ;  /* 0x000000011800780c */ /* 0x000fe20003f06270 */
[C---:B------:R-:W-:Y:S02]  /*2ef0*/  IMAD R25, R26.reuse, UR15, R25 ;  /* 0x0000000f1a197c24 */ /* 0x040fe4000f8e0219 */
[----:B------:R-:W-:Y:S01]  /*2f00*/  IMAD.WIDE.U32 R2, R26, UR14, R14 ;  /* 0x0000000e1a027c25 */ /* 0x000fe2000f8e000e */
[----:B------:R-:W-:-:S02]  /*2f10*/  ISETP.LT.OR P2, PT, R4, 0x1, !P0 ;  /* 0x000000010400780c */ /* 0x000fc40004741670 */
[----:B------:R-:W-:-:S04]  /*2f20*/  IADD3 R2, P1, R2, UR20, RZ ;  /* 0x0000001402027c10 */ /* 0x000fc8000ff3e0ff */
[--C-:B------:R-:W-:Y:S02]  /*2f30*/  IADD3.X R3, R3, UR21, R25.reuse, P1, !PT ;  /* 0x0000001503037c10 */ /* 0x100fe40008ffe419 */
[----:B------:R-:W-:-:S05]  /*2f40*/  PRMT R25, RZ, 0x7610, R25 ;  /* 0x00007610ff197816 */ /* 0x000fca0000000019 */
[----:B------:R-:W-:Y:S05]  /*2f50*/  @P2 BRA `(.L_x_38) ;  /* 0x0000000000042947 */ /* 0x000fea0003800000 */
[----:B------:R1:W5:Y:S02]  /*2f60*/  LDG.E.U8 R25, desc[UR26][R2.64] ;  /* 0x0000001a02197981 */ /* 0x000364000c1e1100 */
.L_x_38:
[----:B------:R-:W-:Y:S05]  /*2f70*/  BSYNC B1 ;  /* 0x0000000000017941 */ /* 0x000fea0003800000 */
.L_x_37:
[----:B-----5:R-:W-:Y:S01]  /*2f80*/  LOP3.LUT R25, R25, 0xff, RZ, 0xc0, !PT ;  /* 0x000000ff19197812 */ /* 0x020fe200078ec0ff */
[----:B------:R-:W-:Y:S01]  /*2f90*/  BSSY B1, `(.L_x_39) ;  /* 0x000000c000017945 */ /* 0x000fe20003800000 */
[----:B------:R-:W-:Y:S02]  /*2fa0*/  ISETP.GE.AND P1, PT, R24, 0x2, PT ;  /* 0x000000021800780c */ /* 0x000fe40003f26270 */
[----:B------:R-:W-:Y:S02]  /*2fb0*/  F2FP.F16.E4M3.UNPACK_B R25, R25 ;  /* 0x00000019ff19723e */ /* 0x000fe400020006ff */
[----:B------:R-:W-:-:S03]  /*2fc0*/  ISETP.LT.OR P3, PT, R4, 0x1, !P1 ;  /* 0x000000010400780c */ /* 0x000fc60004f61670 */
[----:B------:R-:W-:-:S05]  /*2fd0*/  HADD2.F32 R25, -RZ, R25.H0_H0 ;  /* 0x20000019ff197230 */ /* 0x000fca0000004100 */
[----:B------:R-:W-:Y:S01]  /*2fe0*/  FMUL R28, R25, R8 ;  /* 0x00000008191c7220 */ /* 0x000fe20000400000 */
[----:B------:R-:W-:-:S03]  /*2ff0*/  PRMT R25, RZ, 0x7610, R25 ;  /* 0x00007610ff197816 */ /* 0x000fc60000000019 */
[----:B------:R-:W-:-:S05]  /*3000*/  FFMA R28, R67, R5, R28 ;  /* 0x00000005431c7223 */ /* 0x000fca000000001c */
[----:B------:R-:W-:-:S05]  /*3010*/  F2FP.SATFINITE.E4M3.F32.PACK_AB_MERGE_C R29, RZ, R28, RZ ;  /* 0x0000001cff1d723e */ /* 0x000fca00048070ff */
[----:B------:R2:W-:Y:S01]  /*3020*/  @!P2 STG.E.U8 desc[UR26][R12.64], R29 ;  /* 0x0000001d0c00a986 */ /* 0x0005e2000c10111a */
[----:B------:R-:W-:Y:S05]  /*3030*/  @P3 BRA `(.L_x_40) ;  /* 0x0000000000043947 */ /* 0x000fea0003800000 */
[----:B------:R3:W5:Y:S02]  /*3040*/  LDG.E.U8 R25, desc[UR26][R2.64+0x1] ;  /* 0x0000011a02197981 */ /* 0x000764000c1e1100 */
.L_x_40:
[----:B------:R-:W-:Y:S05]  /*3050*/  BSYNC B1 ;  /* 0x0000000000017941 */ /* 0x000fea0003800000 */
.L_x_39:
[----:B-----5:R-:W-:Y:S01]  /*3060*/  LOP3.LUT R25, R25, 0xff, RZ, 0xc0, !PT ;  /* 0x000000ff19197812 */ /* 0x020fe200078ec0ff */
[----:B------:R-:W-:Y:S01]  /*3070*/  BSSY B1, `(.L_x_41) ;  /* 0x0000012000017945 */ /* 0x000fe20003800000 */
[----:B--2---:R-:W-:Y:S02]  /*3080*/  IADD3 R29, P2, R26, 0x8, RZ ;  /* 0x000000081a1d7810 */ /* 0x004fe40007f5e0ff */
[----:B------:R-:W-:Y:S02]  /*3090*/  F2FP.F16.E4M3.UNPACK_B R25, R25 ;  /* 0x00000019ff19723e */ /* 0x000fe400020006ff */
[----:B------:R-:W-:Y:S01]  /*30a0*/  ISETP.LT.OR P0, PT, R4, 0x9, !P0 ;  /* 0x000000090400780c */ /* 0x000fe20004701670 */
[----:B------:R-:W-:Y:S02]  /*30b0*/  IMAD.X R26, RZ, RZ, R27, P2 ;  /* 0x000000ffff1a7224 */ /* 0x000fe400010e061b */
[----:B------:R-:W-:Y:S02]  /*30c0*/  HADD2.F32 R25, -RZ, R25.H0_H0 ;  /* 0x20000019ff197230 */ /* 0x000fe40000004100 */
[----:B------:R-:W-:-:S02]  /*30d0*/  IMAD R26, R26, UR14, RZ ;  /* 0x0000000e1a1a7c24 */ /* 0x000fc4000f8e02ff */
[----:B------:R-:W-:-:S04]  /*30e0*/  IMAD.WIDE.U32 R14, R29, UR14, R14 ;  /* 0x0000000e1d0e7c25 */ /* 0x000fc8000f8e000e */
[----:B------:R-:W-:Y:S01]  /*30f0*/  FMUL R25, R25, R8 ;  /* 0x0000000819197220 */ /* 0x000fe20000400000 */
[----:B------:R-:W-:-:S03]  /*3100*/  IMAD R29, R29, UR15, R26 ;  /* 0x0000000f1d1d7c24 */ /* 0x000fc6000f8e021a */
[----:B------:R-:W-:Y:S01]  /*3110*/  FFMA R25, R66, R5, R25 ;  /* 0x0000000542197223 */ /* 0x000fe20000000019 */
[----:B------:R-:W-:-:S04]  /*3120*/  IADD3 R14, P2, R14, UR20, RZ ;  /* 0x000000140e0e7c10 */ /* 0x000fc8000ff5e0ff */
[----:B------:R-:W-:Y:S02]  /*3130*/  F2FP.SATFINITE.E4M3.F32.PACK_AB_MERGE_C R27, RZ, R25, RZ ;  /* 0x00000019ff1b723e */ /* 0x000fe400048070ff */
[----:B------:R-:W-:Y:S02]  /*3140*/  IADD3.X R15, R15, UR21, R29, P2, !PT ;  /* 0x000000150f0f7c10 */ /* 0x000fe400097fe41d */
[----:B------:R-:W-:Y:S01]  /*3150*/  PRMT R25, RZ, 0x7610, R25 ;  /* 0x00007610ff197816 */ /* 0x000fe20000000019 */
[----:B------:R2:W-:Y:S01]  /*3160*/  @!P3 STG.E.U8 desc[UR26][R12.64+0x1], R27 ;  /* 0x0000011b0c00b986 */ /* 0x0005e2000c10111a */
[----:B------:R-:W-:Y:S05]  /*3170*/  @P0 BRA `(.L_x_42) ;  /* 0x0000000000040947 */ /* 0x000fea0003800000 */
[----:B------:R4:W5:Y:S02]  /*3180*/  LDG.E.U8 R25, desc[UR26][R14.64] ;  /* 0x0000001a0e197981 */ /* 0x000964000c1e1100 */
.L_x_42:
[----:B------:R-:W-:Y:S05]  /*3190*/  BSYNC B1 ;  /* 0x0000000000017941 */ /* 0x000fea0003800000 */
.L_x_41:
[----:B-----5:R-:W-:Y:S01]  /*31a0*/  LOP3.LUT R25, R25, 0xff, RZ, 0xc0, !PT ;  /* 0x000000ff19197812 */ /* 0x020fe200078ec0ff */
[----:B------:R-:W-:Y:S01]  /*31b0*/  BSSY B1, `(.L_x_43) ;  /* 0x000000b000017945 */ /* 0x000fe20003800000 */
[----:B------:R-:W-:Y:S02]  /*31c0*/  ISETP.LT.OR P1, PT, R4, 0x9, !P1 ;  /* 0x000000090400780c */ /* 0x000fe40004f21670 */
[----:B------:R-:W-:-:S05]  /*31d0*/  F2FP.F16.E4M3.UNPACK_B R25, R25 ;  /* 0x00000019ff19723e */ /* 0x000fca00020006ff */
[----:B------:R-:W-:-:S05]  /*31e0*/  HADD2.F32 R25, -RZ, R25.H0_H0 ;  /* 0x20000019ff197230 */ /* 0x000fca0000004100 */
[----:B------:R-:W-:Y:S01]  /*31f0*/  FMUL R26, R25, R8 ;  /* 0x00000008191a7220 */ /* 0x000fe20000400000 */
[----:B------:R-:W-:-:S03]  /*3200*/  PRMT R25, RZ, 0x7610, R25 ;  /* 0x00007610ff197816 */ /* 0x000fc60000000019 */
[----:B------:R-:W-:-:S05]  /*3210*/  FFMA R26, R65, R5, R26 ;  /* 0x00000005411a7223 */ /* 0x000fca000000001a */
[----:B--2---:R-:W-:-:S05]  /*3220*/  F2FP.SATFINITE.E4M3.F32.PACK_AB_MERGE_C R27, RZ, R26, RZ ;  /* 0x0000001aff1b723e */ /* 0x004fca00048070ff */
[----:B------:R2:W-:Y:S01]  /*3230*/  @!P0 STG.E.U8 desc[UR26][R10.64], R27 ;  /* 0x0000001b0a008986 */ /* 0x0005e2000c10111a */
[----:B------:R-:W-:Y:S05]  /*3240*/  @P1 BRA `(.L_x_44) ;  /* 0x0000000000041947 */ /* 0x000fea0003800000 */
[----:B------:R0:W5:Y:S02]  /*3250*/  LDG.E.U8 R25, desc[UR26][R14.64+0x1] ;  /* 0x0000011a0e197981 */ /* 0x000164000c1e1100 */
.L_x_44:
[----:B------:R-:W-:Y:S05]  /*3260*/  BSYNC B1 ;  /* 0x0000000000017941 */ /* 0x000fea0003800000 */
.L_x_43:
[----:B-----5:R-:W-:Y:S01]  /*3270*/  LOP3.LUT R25, R25, 0xff, RZ, 0xc0, !PT ;  /* 0x000000ff19197812 */ /* 0x020fe200078ec0ff */
[----:B------:R-:W-:Y:S01]  /*3280*/  BSSY B1, `(.L_x_45) ;  /* 0x000000c000017945 */ /* 0x000fe20003800000 */
[----:B------:R-:W-:Y:S02]  /*3290*/  ISETP.GE.AND P0, PT, R24, 0x9, PT ;  /* 0x000000091800780c */ /* 0x000fe40003f06270 */
[----:B------:R-:W-:Y:S02]  /*32a0*/  F2FP.F16.E4M3.UNPACK_B R25, R25 ;  /* 0x00000019ff19723e */ /* 0x000fe400020006ff */
[----:B------:R-:W-:-:S03]  /*32b0*/  ISETP.LT.OR P2, PT, R4, 0x1, !P0 ;  /* 0x000000010400780c */ /* 0x000fc60004741670 */
[----:B------:R-:W-:-:S05]  /*32c0*/  HADD2.F32 R25, -RZ, R25.H0_H0 ;  /* 0x20000019ff197230 */ /* 0x000fca0000004100 */
[----:B------:R-:W-:-:S04]  /*32d0*/  FMUL R25, R25, R8 ;  /* 0x0000000819197220 */ /* 0x000fc80000400000 */
[----:B------:R-:W-:-:S05]  /*32e0*/  FFMA R25, R64, R5, R25 ;  /* 0x0000000540197223 */ /* 0x000fca0000000019 */
[----:B--2---:R-:W-:Y:S02]  /*32f0*/  F2FP.SATFINITE.E4M3.F32.PACK_AB_MERGE_C R27, RZ, R25, RZ ;  /* 0x00000019ff1b723e */ /* 0x004fe400048070ff */
[----:B------:R-:W-:-:S03]  /*3300*/  PRMT R25, RZ, 0x7610, R25 ;  /* 0x00007610ff197816 */ /* 0x000fc60000000019 */
[----:B------:R2:W-:Y:S01]  /*3310*/  @!P1 STG.E.U8 desc[UR26][R10.64+0x1], R27 ;  /* 0x0000011b0a009986 */ /* 0x0005e2000c10111a */
[----:B------:R-:W-:Y:S05]  /*3320*/  @P2 BRA `(.L_x_46) ;  /* 0x0000000000042947 */ /* 0x000fea0003800000 */
[----:B------:R0:W5:Y:S02]  /*3330*/  LDG.E.U8 R25, desc[UR26][R2.64+0x8] ;  /* 0x0000081a02197981 */ /* 0x000164000c1e1100 */
.L_x_46:
[----:B------:R-:W-:Y:S05]  /*3340*/  BSYNC B1 ;  /* 0x0000000000017941 */ /* 0x000fea0003800000 */
.L_x_45:
        /* <DEDUP_REMOVED lines=13> */
.L_x_48:
[----:B------:R-:W-:Y:S05]  /*3420*/  BSYNC B1 ;  /* 0x0000000000017941 */ /* 0x000fea0003800000 */
.L_x_47:
[----:B-----5:R-:W-:Y:S01]  /*3430*/  LOP3.LUT R25, R25, 0xff, RZ, 0xc0, !PT ;  /* 0x000000ff19197812 */ /* 0x020fe200078ec0ff */
[----:B------:R-:W-:Y:S01]  /*3440*/  BSSY B1, `(.L_x_49) ;  /* 0x000000b000017945 */ /* 0x000fe20003800000 */
[----:B------:R-:W-:Y:S02]  /*3450*/  ISETP.LT.OR P0, PT, R4, 0x9, !P0 ;  /* 0x000000090400780c */ /* 0x000fe40004701670 */
[----:B------:R-:W-:-:S05]  /*3460*/  F2FP.F16.E4M3.UNPACK_B R25, R25 ;  /* 0x00000019ff19723e */ /* 0x000fca00020006ff */
        /* <DEDUP_REMOVED lines=8> */
.L_x_50:
[----:B------:R-:W-:Y:S05]  /*34f0*/  BSYNC B1 ;  /* 0x0000000000017941 */ /* 0x000fea0003800000 */
.L_x_49:
        /* <DEDUP_REMOVED lines=12> */
.L_x_52:
[----:B------:R-:W-:Y:S05]  /*35c0*/  BSYNC B1 ;  /* 0x0000000000017941 */ /* 0x000fea0003800000 */
.L_x_51:
        /* <DEDUP_REMOVED lines=13> */
.L_x_54:
[----:B------:R-:W-:Y:S05]  /*36a0*/  BSYNC B1 ;  /* 0x0000000000017941 */ /* 0x000fea0003800000 */
.L_x_53:
        /* <DEDUP_REMOVED lines=13> */
.L_x_56:
[----:B------:R-:W-:Y:S05]  /*3780*/  BSYNC B1 ;  /* 0x0000000000017941 */ /* 0x000fea0003800000 */
.L_x_55:
        /* <DEDUP_REMOVED lines=12> */
.L_x_58:
[----:B------:R-:W-:Y:S05]  /*3850*/  BSYNC B1 ;  /* 0x0000000000017941 */ /* 0x000fea0003800000 */
.L_x_57:
        /* <DEDUP_REMOVED lines=12> */
.L_x_60:
[----:B------:R-:W-:Y:S05]  /*3920*/  BSYNC B1 ;  /* 0x0000000000017941 */ /* 0x000fea0003800000 */
.L_x_59:
        /* <DEDUP_REMOVED lines=13> */
.L_x_62:
[----:B------:R-:W-:Y:S05]  /*3a00*/  BSYNC B1 ;  /* 0x0000000000017941 */ /* 0x000fea0003800000 */
.L_x_61:
        /* <DEDUP_REMOVED lines=13> */
.L_x_64:
[----:B------:R-:W-:Y:S05]  /*3ae0*/  BSYNC B1 ;  /* 0x0000000000017941 */ /* 0x000fea0003800000 */
.L_x_63:
        /* <DEDUP_REMOVED lines=12> */
.L_x_66:
[----:B------:R-:W-:Y:S05]  /*3bb0*/  BSYNC B1 ;  /* 0x0000000000017941 */ /* 0x000fea0003800000 */
.L_x_65:
        /* <DEDUP_REMOVED lines=12> */
.L_x_68:
[----:B------:R-:W-:Y:S05]  /*3c80*/  BSYNC B1 ;  /* 0x0000000000017941 */ /* 0x000fea0003800000 */
.L_x_67:
        /* <DEDUP_REMOVED lines=13> */
.L_x_70:
[----:B------:R-:W-:Y:S05]  /*3d60*/  BSYNC B1 ;  /* 0x0000000000017941 */ /* 0x000fea0003800000 */
.L_x_69:
        /* <DEDUP_REMOVED lines=13> */
.L_x_72:
[----:B------:R-:W-:Y:S05]  /*3e40*/  BSYNC B1 ;  /* 0x0000000000017941 */ /* 0x000fea0003800000 */
.L_x_71:
        /* <DEDUP_REMOVED lines=12> */
.L_x_74:
[----:B------:R-:W-:Y:S05]  /*3f10*/  BSYNC B1 ;  /* 0x0000000000017941 */ /* 0x000fea0003800000 */
.L_x_73:
        /* <DEDUP_REMOVED lines=12> */
.L_x_76:
[----:B------:R-:W-:Y:S05]  /*3fe0*/  BSYNC B1 ;  /* 0x0000000000017941 */ /* 0x000fea0003800000 */
.L_x_75:
        /* <DEDUP_REMOVED lines=13> */
.L_x_78:
[----:B------:R-:W-:Y:S05]  /*40c0*/  BSYNC B1 ;  /* 0x0000000000017941 */ /* 0x000fea0003800000 */
.L_x_77:
[----:B-----5:R-:W-:Y:S01]  /*40d0*/  LOP3.LUT R25, R25, 0xff, RZ, 0xc0, !PT ;  /* 0x000000ff19197812 */ /* 0x020fe200078ec0ff */
[----:B------:R-:W-:Y:S01]  /*40e0*/  BSSY B1, `(.L_x_79) ;  /* 0x000000c000017945 */ /* 0x000fe20003800000 */
[----:B------:R-:W-:Y:S02]  /*40f0*/  ISETP.GE.AND P1, PT, R24, 0x2a, PT ;  /* 0x0000002a1800780c */ /* 0x000fe40003f26270 */
[----:B------:R-:W-:Y:S02]  /*4100*/  F2FP.F16.E4M3.UNPACK_B R25, R25 ;  /* 0x00000019ff19723e */ /* 0x000fe400020006ff */
[----:B------:R-:W-:-:S03]  /*4110*/  ISETP.LT.OR P3, PT, R4, 0x1, !P1 ;  /* 0x000000010400780c */ /* 0x000fc60004f61670 */
[----:B------:R-:W-:-:S05]  /*4120*/  HADD2.F32 R25, -RZ, R25.H0_H0 ;  /* 0x20000019ff197230 */ /* 0x000fca0000004100 */
[----:B------:R-:W-:-:S04]  /*4130*/  FMUL R26, R25, R8 ;  /* 0x00000008191a7220 */ /* 0x000fc80000400000 */
[----:B------:R-:W-:Y:S01]  /*4140*/  FFMA R26, R23, R5, R26 ;  /* 0x00000005171a7223 */ /* 0x000fe2000000001a */
[----:B------:R-:W-:-:S04]  /*4150*/  PRMT R23, RZ, 0x7610, R23 ;  /* 0x00007610ff177816 */ /* 0x000fc80000000017 */
[----:B------:R-:W-:-:S05]  /*4160*/  F2FP.SATFINITE.E4M3.F32.PACK_AB_MERGE_C R25, RZ, R26, RZ ;  /* 0x0000001aff19723e */ /* 0x000fca00048070ff */
[----:B------:R0:W-:Y:S01]  /*4170*/  @!P2 STG.E.U8 desc[UR26][R12.64+0x28], R25 ;  /* 0x000028190c00a986 */ /* 0x0001e2000c10111a */
[----:B------:R-:W-:Y:S05]  /*4180*/  @P3 BRA `(.L_x_80) ;  /* 0x0000000000043947 */ /* 0x000fea0003800000 */
[----:B------:R0:W5:Y:S02]  /*4190*/  LDG.E.U8 R23, desc[UR26][R2.64+0x29] ;  /* 0x0000291a02177981 */ /* 0x000164000c1e1100 */
.L_x_80:
[----:B------:R-:W-:Y:S05]  /*41a0*/  BSYNC B1 ;  /* 0x0000000000017941 */ /* 0x000fea0003800000 */
.L_x_79:
[----:B-----5:R-:W-:Y:S01]  /*41b0*/  LOP3.LUT R23, R23, 0xff, RZ, 0xc0, !PT ;  /* 0x000000ff17177812 */ /* 0x020fe200078ec0ff */
[----:B------:R-:W-:Y:S01]  /*41c0*/  BSSY B1, `(.L_x_81) ;  /* 0x000000b000017945 */ /* 0x000fe20003800000 */
[----:B------:R-:W-:Y:S02]  /*41d0*/  ISETP.LT.OR P0, PT, R4, 0x9, !P0 ;  /* 0x000000090400780c */ /* 0x000fe40004701670 */
[----:B------:R-:W-:Y:S02]  /*41e0*/  F2FP.F16.E4M3.UNPACK_B R23, R23 ;  /* 0x00000017ff17723e */ /* 0x000fe400020006ff */
[----:B01-3--:R-:W-:-:S03]  /*41f0*/  PRMT R2, RZ, 0x7610, R2 ;  /* 0x00007610ff027816 */ /* 0x00bfc60000000002 */
[----:B------:R-:W-:-:S05]  /*4200*/  HADD2.F32 R23, -RZ, R23.H0_H0 ;  /* 0x20000017ff177230 */ /* 0x000fca0000004100 */
[----:B------:R-:W-:-:S04]  /*4210*/  FMUL R23, R23, R8 ;  /* 0x0000000817177220 */ /* 0x000fc80000400000 */
[----:B------:R-:W-:-:S05]  /*4220*/  FFMA R23, R22, R5, R23 ;  /* 0x0000000516177223 */ /* 0x000fca0000000017 */
[----:B------:R-:W-:-:S05]  /*4230*/  F2FP.SATFINITE.E4M3.F32.PACK_AB_MERGE_C R23, RZ, R23, RZ ;  /* 0x00000017ff17723e */ /* 0x000fca00048070ff */
[----:B------:R0:W-:Y:S01]  /*4240*/  @!P3 STG.E.U8 desc[UR26][R12.64+0x29], R23 ;  /* 0x000029170c00b986 */ /* 0x0001e2000c10111a */
[----:B------:R-:W-:Y:S05]  /*4250*/  @P0 BRA `(.L_x_82) ;  /* 0x0000000000040947 */ /* 0x000fea0003800000 */
[----:B------:R1:W5:Y:S02]  /*4260*/  LDG.E.U8 R2, desc[UR26][R14.64+0x28] ;  /* 0x0000281a0e027981 */ /* 0x000364000c1e1100 */
.L_x_82:
[----:B------:R-:W-:Y:S05]  /*4270*/  BSYNC B1 ;  /* 0x0000000000017941 */ /* 0x000fea0003800000 */
.L_x_81:
[----:B-----5:R-:W-:Y:S01]  /*4280*/  LOP3.LUT R2, R2, 0xff, RZ, 0xc0, !PT ;  /* 0x000000ff02027812 */ /* 0x020fe200078ec0ff */
[----:B------:R-:W-:Y:S01]  /*4290*/  BSSY B1, `(.L_x_83) ;  /* 0x000000b000017945 */ /* 0x000fe20003800000 */
[----:B------:R-:W-:Y:S02]  /*42a0*/  ISETP.LT.OR P1, PT, R4, 0x9, !P1 ;  /* 0x000000090400780c */ /* 0x000fe40004f21670 */
[----:B------:R-:W-:-:S05]  /*42b0*/  F2FP.F16.E4M3.UNPACK_B R2, R2 ;  /* 0x00000002ff02723e */ /* 0x000fca00020006ff */
[----:B------:R-:W-:-:S05]  /*42c0*/  HADD2.F32 R3, -RZ, R2.H0_H0 ;  /* 0x20000002ff037230 */ /* 0x000fca0000004100 */
[----:B------:R-:W-:-:S04]  /*42d0*/  FMUL R2, R3, R8 ;  /* 0x0000000803027220 */ /* 0x000fc80000400000 */
[----:B------:R-:W-:-:S05]  /*42e0*/  FFMA R2, R21, R5, R2 ;  /* 0x0000000515027223 */ /* 0x000fca0000000002 */
[----:B------:R-:W-:Y:S02]  /*42f0*/  F2FP.SATFINITE.E4M3.F32.PACK_AB_MERGE_C R3, RZ, R2, RZ ;  /* 0x00000002ff03723e */ /* 0x000fe400048070ff */
[----:B------:R-:W-:-:S03]  /*4300*/  PRMT R2, RZ, 0x7610, R2 ;  /* 0x00007610ff027816 */ /* 0x000fc60000000002 */
[----:B------:R3:W-:Y:S01]  /*4310*/  @!P0 STG.E.U8 desc[UR26][R10.64+0x28], R3 ;  /* 0x000028030a008986 */ /* 0x0007e2000c10111a */
[----:B------:R-:W-:Y:S05]  /*4320*/  @P1 BRA `(.L_x_84) ;  /* 0x0000000000041947 */ /* 0x000fea0003800000 */
[----:B------:R0:W5:Y:S02]  /*4330*/  LDG.E.U8 R2, desc[UR26][R14.64+0x29] ;  /* 0x0000291a0e027981 */ /* 0x000164000c1e1100 */
.L_x_84:
[----:B------:R-:W-:Y:S05]  /*4340*/  BSYNC B1 ;  /* 0x0000000000017941 */ /* 0x000fea0003800000 */
.L_x_83:
[----:B------:R-:W-:Y:S05]  /*4350*/  @P1 BRA `(.L_x_85) ;  /* 0x0000000400d01947 */ /* 0x000fea0003800000 */
[----:B-----5:R-:W-:-:S04]  /*4360*/  LOP3.LUT R2, R2, 0xff, RZ, 0xc0, !PT ;  /* 0x000000ff02027812 */ /* 0x020fc800078ec0ff */
[----:B------:R-:W-:-:S05]  /*4370*/  F2FP.F16.E4M3.UNPACK_B R2, R2 ;  /* 0x00000002ff02723e */ /* 0x000fca00020006ff */
[----:B---3--:R-:W-:-:S05]  /*4380*/  HADD2.F32 R3, -RZ, R2.H0_H0 ;  /* 0x20000002ff037230 */ /* 0x008fca0000004100 */
[----:B------:R-:W-:-:S04]  /*4390*/  FMUL R3, R3, R8 ;  /* 0x0000000803037220 */ /* 0x000fc80000400000 */
[----:B------:R-:W-:-:S05]  /*43a0*/  FFMA R3, R20, R5, R3 ;  /* 0x0000000514037223 */ /* 0x000fca0000000003 */
[----:B------:R-:W-:-:S05]  /*43b0*/  F2FP.SATFINITE.E4M3.F32.PACK_AB_MERGE_C R3, RZ, R3, RZ ;  /* 0x00000003ff03723e */ /* 0x000fca00048070ff */
[----:B------:R3:W-:Y:S01]  /*43c0*/  STG.E.U8 desc[UR26][R10.64+0x29], R3 ;  /* 0x000029030a007986 */ /* 0x0007e2000c10111a */
[----:B------:R-:W-:Y:S05]  /*43d0*/  BRA `(.L_x_85) ;  /* 0x0000000400b07947 */ /* 0x000fea0003800000 */
.L_x_36:
[----:B------:R-:W-:Y:S01]  /*43e0*/  ISETP.GE.AND P2, PT, R24, 0x2, PT ;  /* 0x000000021800780c */ /* 0x000fe20003f46270 */
[-C--:B------:R-:W-:Y:S01]  /*43f0*/  FMUL R66, R66, R5.reuse ;  /* 0x0000000542427220 */ /* 0x080fe20000400000 */
[----:B------:R-:W-:Y:S01]  /*4400*/  ISETP.GE.AND P1, PT, R24, 0x1, PT ;  /* 0x000000011800780c */ /* 0x000fe20003f26270 */
[-C--:B------:R-:W-:Y:S01]  /*4410*/  FMUL R67, R67, R5.reuse ;  /* 0x0000000543437220 */ /* 0x080fe20000400000 */
[C---:B------:R-:W-:Y:S01]  /*4420*/  ISETP.LT.OR P3, PT, R4.reuse, 0x1, !P2 ;  /* 0x000000010400780c */ /* 0x040fe20005761670 */
[-C--:B------:R-:W-:Y:S01]  /*4430*/  FMUL R65, R65, R5.reuse ;  /* 0x0000000541417220 */ /* 0x080fe20000400000 */
[----:B------:R-:W-:Y:S01]  /*4440*/  ISETP.LT.OR P4, PT, R4, 0x1, !P1 ;  /* 0x000000010400780c */ /* 0x000fe20004f81670 */
[-C--:B------:R-:W-:Y:S01]  /*4450*/  FMUL R64, R64, R5.reuse ;  /* 0x0000000540407220 */ /* 0x080fe20000400000 */
[----:B------:R-:W-:Y:S01]  /*4460*/  F2FP.SATFINITE.E4M3.F32.PACK_AB_MERGE_C R3, RZ, R66, RZ ;  /* 0x00000042ff03723e */ /* 0x000fe200048070ff */
[-C--:B------:R-:W-:Y:S01]  /*4470*/  FMUL R63, R63, R5.reuse ;  /* 0x000000053f3f7220 */ /* 0x080fe20000400000 */
[----:B------:R-:W-:Y:S01]  /*4480*/  ISETP.GE.AND P0, PT, R24, 0x9, PT ;  /* 0x000000091800780c */ /* 0x000fe20003f06270 */
[-C--:B------:R-:W-:Y:S01]  /*4490*/  FMUL R62, R62, R5.reuse ;  /* 0x000000053e3e7220 */ /* 0x080fe20000400000 */
[C---:B------:R-:W-:Y:S01]  /*44a0*/  ISETP.LT.OR P1, PT, R4.reuse, 0x9, !P1 ;  /* 0x000000090400780c */ /* 0x040fe20004f21670 */
[-C--:B------:R-:W-:Y:S01]  /*44b0*/  FMUL R61, R61, R5.reuse ;  /* 0x000000053d3d7220 */ /* 0x080fe20000400000 */
[----:B------:R-:W-:Y:S01]  /*44c0*/  ISETP.LT.OR P2, PT, R4, 0x9, !P2 ;  /* 0x000000090400780c */ /* 0x000fe20005741670 */
[----:B------:R-:W-:Y:S01]  /*44d0*/  FMUL R60, R60, R5 ;  /* 0x000000053c3c7220 */ /* 0x000fe20000400000 */
[----:B------:R-:W-:Y:S01]  /*44e0*/  F2FP.SATFINITE.E4M3.F32.PACK_AB_MERGE_C R67, RZ, R67, RZ ;  /* 0x00000043ff43723e */ /* 0x000fe200048070ff */
[----:B------:R1:W-:Y:S01]  /*44f0*/  @!P3 STG.E.U8 desc[UR26][R12.64+0x1], R3 ;  /* 0x000001030c00b986 */ /* 0x0003e2000c10111a */
[----:B------:R-:W-:Y:S01]  /*4500*/  ISETP.LT.OR P5, PT, R4, 0x1, !P0 ;  /* 0x000000010400780c */ /* 0x000fe200047a1670 */
[----:B------:R-:W-:Y:S01]  /*4510*/  FMUL R59, R59, R5 ;  /* 0x000000053b3b7220 */ /* 0x000fe20000400000 */
[----:B------:R-:W-:Y:S01]  /*4520*/  ISETP.GE.AND P3, PT, R24, 0xa, PT ;  /* 0x0000000a1800780c */ /* 0x000fe20003f66270 */
[----:B------:R-:W-:Y:S01]  /*4530*/  @!P4 STG.E.U8 desc[UR26][R12.64], R67 ;  /* 0x000000430c00c986 */ /* 0x000fe2000c10111a */
[----:B------:R-:W-:Y:S01]  /*4540*/  F2FP.SATFINITE.E4M3.F32.PACK_AB_MERGE_C R65, RZ, R65, RZ ;  /* 0x00000041ff41723e */ /* 0x000fe200048070ff */
[-C--:B------:R-:W-:Y:S01]  /*4550*/  FMUL R58, R58, R5.reuse ;  /* 0x000000053a3a7220 */ /* 0x080fe20000400000 */
[----:B------:R-:W-:Y:S01]  /*4560*/  F2FP.SATFINITE.E4M3.F32.PACK_AB_MERGE_C R15, RZ, R64, RZ ;  /* 0x00000040ff0f723e */ /* 0x000fe200048070ff */
[-C--:B------:R-:W-:Y:S01]  /*4570*/  FMUL R56, R56, R5.reuse ;  /* 0x0000000538387220 */ /* 0x080fe20000400000 */
[C---:B------:R-:W-:Y:S01]  /*4580*/  ISETP.LT.OR P4, PT, R4.reuse, 0x1, !P3 ;  /* 0x000000010400780c */ /* 0x040fe20005f81670 */
[----:B------:R-:W-:Y:S01]  /*4590*/  @!P1 STG.E.U8 desc[UR26][R10.64], R65 ;  /* 0x000000410a009986 */ /* 0x000fe2000c10111a */
[----:B------:R-:W-:Y:S01]  /*45a0*/  ISETP.LT.OR P0, PT, R4, 0x9, !P0 ;  /* 0x000000090400780c */ /* 0x000fe20004701670 */
[----:B------:R-:W-:Y:S01]  /*45b0*/  FMUL R57, R57, R5 ;  /* 0x0000000539397220 */ /* 0x000fe20000400000 */
[----:B------:R-:W-:Y:S01]  /*45c0*/  F2FP.SATFINITE.E4M3.F32.PACK_AB_MERGE_C R63, RZ, R63, RZ ;  /* 0x0000003fff3f723e */ /* 0x000fe200048070ff */
[----:B------:R2:W-:Y:S01]  /*45d0*/  @!P2 STG.E.U8 desc[UR26][R10.64+0x1], R15 ;  /* 0x0000010f0a00a986 */ /* 0x0005e2000c10111a */
[C---:B------:R-:W-:Y:S01]  /*45e0*/  ISETP.GE.AND P2, PT, R24.reuse, 0x11, PT ;  /* 0x000000111800780c */ /* 0x040fe20003f46270 */
[-C--:B------:R-:W-:Y:S01]  /*45f0*/  FMUL R55, R55, R5.reuse ;  /* 0x0000000537377220 */ /* 0x080fe20000400000 */
[----:B------:R-:W-:Y:S01]  /*4600*/  ISETP.GE.AND P1, PT, R24, 0x12, PT ;  /* 0x000000121800780c */ /* 0x000fe20003f26270 */
[----:B------:R-:W-:Y:S01]  /*4610*/  @!P5 STG.E.U8 desc[UR26][R12.64+0x8], R63 ;  /* 0x0000083f0c00d986 */ /* 0x000fe2000c10111a */
[----:B------:R-:W-:Y:S01]  /*4620*/  ISETP.LT.OR P3, PT, R4, 0x9, !P3 ;  /* 0x000000090400780c */ /* 0x000fe20005f61670 */
[-C--:B------:R-:W-:Y:S01]  /*4630*/  FMUL R54, R54, R5.reuse ;  /* 0x0000000536367220 */ /* 0x080fe20000400000 */
[----:B-1----:R-:W-:Y:S01]  /*4640*/  F2FP.SATFINITE.E4M3.F32.PACK_AB_MERGE_C R3, RZ, R62, RZ ;  /* 0x0000003eff03723e */ /* 0x002fe200048070ff */
[-C--:B------:R-:W-:Y:S01]  /*4650*/  FMUL R53, R53, R5.reuse ;  /* 0x0000000535357220 */ /* 0x080fe20000400000 */
[----:B------:R-:W-:Y:S01]  /*4660*/  ISETP.LT.OR P6, PT, R4, 0x1, !P2 ;  /* 0x000000010400780c */ /* 0x000fe200057c1670 */
[----:B------:R-:W-:Y:S01]  /*4670*/  FMUL R52, R52, R5 ;  /* 0x0000000534347220 */ /* 0x000fe20000400000 */
[C---:B------:R-:W-:Y:S01]  /*4680*/  ISETP.LT.OR P5, PT, R4.reuse, 0x1, !P1 ;  /* 0x000000010400780c */ /* 0x040fe20004fa1670 */
[----:B------:R1:W-:Y:S01]  /*4690*/  @!P4 STG.E.U8 desc[UR26][R12.64+0x9], R3 ;  /* 0x000009030c00c986 */ /* 0x0003e2000c10111a */
[----:B------:R-:W-:Y:S01]  /*46a0*/  F2FP.SATFINITE.E4M3.F32.PACK_AB_MERGE_C R61, RZ, R61, RZ ;  /* 0x0000003dff3d723e */ /* 0x000fe200048070ff */
[-C--:B------:R-:W-:Y:S01]  /*46b0*/  FMUL R51, R51, R5.reuse ;  /* 0x0000000533337220 */ /* 0x080fe20000400000 */
[----:B------:R-:W-:Y:S01]  /*46c0*/  ISETP.LT.OR P1, PT, R4, 0x9, !P1 ;  /* 0x000000090400780c */ /* 0x000fe20004f21670 */
[-C--:B------:R-:W-:Y:S01]  /*46d0*/  FMUL R50, R50, R5.reuse ;  /* 0x0000000532327220 */ /* 0x080fe20000400000 */
[----:B--2---:R-:W-:Y:S01]  /*46e0*/  F2FP.SATFINITE.E4M3.F32.PACK_AB_MERGE_C R15, RZ, R60, RZ ;  /* 0x0000003cff0f723e */ /* 0x004fe200048070ff */
[----:B------:R-:W-:Y:S01]  /*46f0*/  @!P0 STG.E.U8 desc[UR26][R10.64+0x8], R61 ;  /* 0x0000083d0a008986 */ /* 0x000fe2000c10111a */
[----:B------:R-:W-:Y:S01]  /*4700*/  ISETP.GE.AND P0, PT, R24, 0x19, PT ;  /* 0x000000191800780c */ /* 0x000fe20003f06270 */
[----:B------:R-:W-:Y:S01]  /*4710*/  FMUL R49, R49, R5 ;  /* 0x0000000531317220 */ /* 0x000fe20000400000 */
[----:B------:R-:W-:Y:S01]  /*4720*/  F2FP.SATFINITE.E4M3.F32.PACK_AB_MERGE_C R59, RZ, R59, RZ ;  /* 0x0000003bff3b723e */ /* 0x000fe200048070ff */
[----:B------:R2:W-:Y:S01]  /*4730*/  @!P3 STG.E.U8 desc[UR26][R10.64+0x9], R15 ;  /* 0x0000090f0a00b986 */ /* 0x0005e2000c10111a */
[----:B------:R-:W-:Y:S01]  /*4740*/  F2FP.SATFINITE.E4M3.F32.PACK_AB_MERGE_C R25, RZ, R58, RZ ;  /* 0x0000003aff19723e */ /* 0x000fe200048070ff */
[-C--:B------:R-:W-:Y:S01]  /*4750*/  FMUL R48, R48, R5.reuse ;  /* 0x0000000530307220 */ /* 0x080fe20000400000 */
[----:B------:R-:W-:Y:S01]  /*4760*/  ISETP.LT.OR P2, PT, R4, 0x9, !P2 ;  /* 0x000000090400780c */ /* 0x000fe20005741670 */
[----:B------:R-:W-:Y:S01]  /*4770*/  @!P6 STG.E.U8 desc[UR26][R12.64+0x10], R59 ;  /* 0x0000103b0c00e986 */ /* 0x000fe2000c10111a */
[----:B-1----:R-:W-:Y:S01]  /*4780*/  F2FP.SATFINITE.E4M3.F32.PACK_AB_MERGE_C R3, RZ, R56, RZ ;  /* 0x00000038ff03723e */ /* 0x002fe200048070ff */
[-C--:B------:R-:W-:Y:S01]  /*4790*/  FMUL R23, R23, R5.reuse ;  /* 0x0000000517177220 */ /* 0x080fe20000400000 */
[----:B------:R-:W-:Y:S01]  /*47a0*/  ISETP.GE.AND P3, PT, R24, 0x1a, PT ;  /* 0x0000001a1800780c */ /* 0x000fe20003f66270 */
[----:B------:R-:W-:Y:S01]  /*47b0*/  @!P5 STG.E.U8 desc[UR26][R12.64+0x11], R25 ;  /* 0x000011190c00d986 */ /* 0x000fe2000c10111a */
[----:B------:R-:W-:Y:S01]  /*47c0*/  ISETP.LT.OR P4, PT, R4, 0x1, !P0 ;  /* 0x000000010400780c */ /* 0x000fe20004781670 */
[-C--:B------:R-:W-:Y:S01]  /*47d0*/  FMUL R22, R22, R5.reuse ;  /* 0x0000000516167220 */ /* 0x080fe20000400000 */
[C---:B------:R-:W-:Y:S01]  /*47e0*/  ISETP.LT.OR P5, PT, R4.reuse, 0x1, !P3 ;  /* 0x000000010400780c */ /* 0x040fe20005fa1670 */
[----:B------:R1:W-:Y:S01]  /*47f0*/  @!P1 STG.E.U8 desc[UR26][R10.64+0x11], R3 ;  /* 0x000011030a009986 */ /* 0x0003e2000c10111a */
[----:B------:R-:W-:Y:S01]  /*4800*/  ISETP.LT.OR P0, PT, R4, 0x9, !P0 ;  /* 0x000000090400780c */ /* 0x000fe20004701670 */
[-C--:B------:R-:W-:Y:S01]  /*4810*/  FMUL R21, R21, R5.reuse ;  /* 0x0000000515157220 */ /* 0x080fe20000400000 */
[----:B------:R-:W-:Y:S01]  /*4820*/  ISETP.GE.AND P1, PT, R24, 0x21, PT ;  /* 0x000000211800780c */ /* 0x000fe20003f26270 */
[----:B------:R-:W-:Y:S01]  /*4830*/  FMUL R20, R20, R5 ;  /* 0x0000000514147220 */ /* 0x000fe20000400000 */
[----:B------:R-:W-:-:S02]  /*4840*/  F2FP.SATFINITE.E4M3.F32.PACK_AB_MERGE_C R57, RZ, R57, RZ ;  /* 0x00000039ff39723e */ /* 0x000fc400048070ff */
[----:B------:R-:W-:Y:S02]  /*4850*/  F2FP.SATFINITE.E4M3.F32.PACK_AB_MERGE_C R55, RZ, R55, RZ ;  /* 0x00000037ff37723e */ /* 0x000fe400048070ff */
[C---:B------:R-:W-:Y:S01]  /*4860*/  ISETP.LT.OR P3, PT, R4.reuse, 0x9, !P3 ;  /* 0x000000090400780c */ /* 0x040fe20005f61670 */
[----:B------:R-:W-:Y:S01]  /*4870*/  @!P2 STG.E.U8 desc[UR26][R10.64+0x10], R57 ;  /* 0x000010390a00a986 */ /* 0x000fe2000c10111a */
[----:B------:R-:W-:Y:S02]  /*4880*/  ISETP.LT.OR P6, PT, R4, 0x1, !P1 ;  /* 0x000000010400780c */ /* 0x000fe40004fc1670 */
[----:B--2---:R-:W-:Y:S01]  /*4890*/  F2FP.SATFINITE.E4M3.F32.PACK_AB_MERGE_C R15, RZ, R54, RZ ;  /* 0x00000036ff0f723e */ /* 0x004fe200048070ff */
[----:B------:R-:W-:Y:S01]  /*48a0*/  @!P4 STG.E.U8 desc[UR26][R12.64+0x18], R55 ;  /* 0x000018370c00c986 */ /* 0x000fe2000c10111a */
[----:B------:R-:W-:Y:S02]  /*48b0*/  F2FP.SATFINITE.E4M3.F32.PACK_AB_MERGE_C R53, RZ, R53, RZ ;  /* 0x00000035ff35723e */ /* 0x000fe400048070ff */
[----:B------:R-:W-:Y:S01]  /*48c0*/  ISETP.GE.AND P4, PT, R24, 0x22, PT ;  /* 0x000000221800780c */ /* 0x000fe20003f86270 */
[----:B------:R2:W-:Y:S01]  /*48d0*/  @!P5 STG.E.U8 desc[UR26][R12.64+0x19], R15 ;  /* 0x0000190f0c00d986 */ /* 0x0005e2000c10111a */
[----:B-1----:R-:W-:-:S02]  /*48e0*/  F2FP.SATFINITE.E4M3.F32.PACK_AB_MERGE_C R3, RZ, R52, RZ ;  /* 0x00000034ff03723e */ /* 0x002fc400048070ff */
[----:B------:R-:W-:Y:S01]  /*48f0*/  F2FP.SATFINITE.E4M3.F32.PACK_AB_MERGE_C R51, RZ, R51, RZ ;  /* 0x00000033ff33723e */ /* 0x000fe200048070ff */
[----:B------:R-:W-:Y:S01]  /*4900*/  @!P0 STG.E.U8 desc[UR26][R10.64+0x18], R53 ;  /* 0x000018350a008986 */ /* 0x000fe2000c10111a */
[----:B------:R-:W-:Y:S02]  /*4910*/  ISETP.LT.OR P5, PT, R4, 0x1, !P4 ;  /* 0x000000010400780c */ /* 0x000fe400067a1670 */
[C---:B------:R-:W-:Y:S01]  /*4920*/  ISETP.GE.AND P2, PT, R24.reuse, 0x29, PT ;  /* 0x000000291800780c */ /* 0x040fe20003f46270 */
[----:B------:R1:W-:Y:S01]  /*4930*/  @!P3 STG.E.U8 desc[UR26][R10.64+0x19], R3 ;  /* 0x000019030a00b986 */ /* 0x0003e2000c10111a */
[----:B------:R-:W-:Y:S02]  /*4940*/  ISETP.GE.AND P0, PT, R24, 0x2a, PT ;  /* 0x0000002a1800780c */ /* 0x000fe40003f06270 */
[C---:B------:R-:W-:Y:S01]  /*4950*/  ISETP.LT.OR P1, PT, R4.reuse, 0x9, !P1 ;  /* 0x000000090400780c */ /* 0x040fe20004f21670 */
[----:B------:R-:W-:Y:S01]  /*4960*/  @!P6 STG.E.U8 desc[UR26][R12.64+0x20], R51 ;  /* 0x000020330c00e986 */ /* 0x000fe2000c10111a */
[----:B------:R-:W-:-:S02]  /*4970*/  ISETP.LT.OR P4, PT, R4, 0x9, !P4 ;  /* 0x000000090400780c */ /* 0x000fc40006781670 */
[C---:B------:R-:W-:Y:S02]  /*4980*/  ISETP.LT.OR P3, PT, R4.reuse, 0x1, !P2 ;  /* 0x000000010400780c */ /* 0x040fe40005761670 */
[C---:B------:R-:W-:Y:S02]  /*4990*/  ISETP.LT.OR P6, PT, R4.reuse, 0x1, !P0 ;  /* 0x000000010400780c */ /* 0x040fe400047c1670 */
[C---:B------:R-:W-:Y:S02]  /*49a0*/  ISETP.LT.OR P2, PT, R4.reuse, 0x9, !P2 ;  /* 0x000000090400780c */ /* 0x040fe40005741670 */
[----:B------:R-:W-:Y:S02]  /*49b0*/  ISETP.LT.OR P0, PT, R4, 0x9, !P0 ;  /* 0x000000090400780c */ /* 0x000fe40004701670 */
[----:B--2---:R-:W-:Y:S02]  /*49c0*/  F2FP.SATFINITE.E4M3.F32.PACK_AB_MERGE_C R15, RZ, R50, RZ ;  /* 0x00000032ff0f723e */ /* 0x004fe400048070ff */
[----:B------:R-:W-:-:S02]  /*49d0*/  F2FP.SATFINITE.E4M3.F32.PACK_AB_MERGE_C R49, RZ, R49, RZ ;  /* 0x00000031ff31723e */ /* 0x000fc400048070ff */
[----:B-1----:R-:W-:Y:S01]  /*49e0*/  F2FP.SATFINITE.E4M3.F32.PACK_AB_MERGE_C R3, RZ, R48, RZ ;  /* 0x00000030ff03723e */ /* 0x002fe200048070ff */
[----:B------:R1:W-:Y:S01]  /*49f0*/  @!P5 STG.E.U8 desc[UR26][R12.64+0x21], R15 ;  /* 0x0000210f0c00d986 */ /* 0x0003e2000c10111a */
[----:B------:R-:W-:Y:S02]  /*4a00*/  F2FP.SATFINITE.E4M3.F32.PACK_AB_MERGE_C R23, RZ, R23, RZ ;  /* 0x00000017ff17723e */ /* 0x000fe400048070ff */
[----:B------:R-:W-:Y:S01]  /*4a10*/  F2FP.SATFINITE.E4M3.F32.PACK_AB_MERGE_C R25, RZ, R22, RZ ;  /* 0x00000016ff19723e */ /* 0x000fe200048070ff */
[----:B------:R2:W-:Y:S01]  /*4a20*/  @!P1 STG.E.U8 desc[UR26][R10.64+0x20], R49 ;  /* 0x000020310a009986 */ /* 0x0005e2000c10111a */
[----:B------:R-:W-:-:S03]  /*4a30*/  F2FP.SATFINITE.E4M3.F32.PACK_AB_MERGE_C R21, RZ, R21, RZ ;  /* 0x00000015ff15723e */ /* 0x000fc600048070ff */
[----:B------:R2:W-:Y:S01]  /*4a40*/  @!P4 STG.E.U8 desc[UR26][R10.64+0x21], R3 ;  /* 0x000021030a00c986 */ /* 0x0005e2000c10111a */
[----:B-1----:R-:W-:-:S03]  /*4a50*/  F2FP.SATFINITE.E4M3.F32.PACK_AB_MERGE_C R15, RZ, R20, RZ ;  /* 0x00000014ff0f723e */ /* 0x002fc600048070ff */
[----:B------:R2:W-:Y:S04]  /*4a60*/  @!P3 STG.E.U8 desc[UR26][R12.64+0x28], R23 ;  /* 0x000028170c00b986 */ /* 0x0005e8000c10111a */
[----:B------:R2:W-:Y:S04]  /*4a70*/  @!P6 STG.E.U8 desc[UR26][R12.64+0x29], R25 ;  /* 0x000029190c00e986 */ /* 0x0005e8000c10111a */
[----:B------:R2:W-:Y:S04]  /*4a80*/  @!P2 STG.E.U8 desc[UR26][R10.64+0x28], R21 ;  /* 0x000028150a00a986 */ /* 0x0005e8000c10111a */
[----:B------:R2:W-:Y:S02]  /*4a90*/  @!P0 STG.E.U8 desc[UR26][R10.64+0x29], R15 ;  /* 0x0000290f0a008986 */ /* 0x0005e4000c10111a */
.L_x_85:
[----:B------:R-:W-:Y:S05]  /*4aa0*/  BSYNC B0 ;  /* 0x0000000000007941 */ /* 0x000fea0003800000 */
.L_x_35:
[----:B-----5:R-:W-:Y:S01]  /*4ab0*/  IMAD.U32 R2, RZ, RZ, UR24 ;  /* 0x00000018ff027e24 */ /* 0x020fe2000f8e00ff */
[----:B------:R-:W-:Y:S01]  /*4ac0*/  ULDC.64 UR14, c[0x0][0x650] ;  /* 0x00019400000e7ab9 */ /* 0x000fe20000000a00 */
[----:B--23--:R-:W-:Y:S01]  /*4ad0*/  IMAD.U32 R3, RZ, RZ, UR25 ;  /* 0x00000019ff037e24 */ /* 0x00cfe2000f8e00ff */
[----:B------:R2:W-:Y:S01]  /*4ae0*/  SYNCS.ARRIVE.TRANS64.A1T0 RZ, [R18+UR19], RZ ;  /* 0x000000ff12ff79a7 */ /* 0x0005e20008100013 */
[----:B------:R-:W-:Y:S01]  /*4af0*/  IMAD.U32 R3, RZ, RZ, UR6 ;  /* 0x00000006ff037e24 */ /* 0x000fe2000f8e00ff */
[C---:B------:R-:W-:Y:S01]  /*4b00*/  LEA R0, P0, R2.reuse, R0, 0x1 ;  /* 0x0000000002007211 */ /* 0x040fe200078008ff */
[----:B------:R-:W-:Y:S01]  /*4b10*/  IMAD.MOV.U32 R4, RZ, RZ, -0x1 ;  /* 0xffffffffff047424 */ /* 0x000fe200078e00ff */
[----:B------:R-:W-:Y:S02]  /*4b20*/  PRMT R10, RZ, 0x7610, R10 ;  /* 0x00007610ff0a7816 */ /* 0x000fe4000000000a */
[----:B------:R-:W-:Y:S01]  /*4b30*/  LEA.HI.X R9, R2, R9, R3, 0x1, P0 ;  /* 0x0000000902097211 */ /* 0x000fe200000f0c03 */
[----:B------:R-:W-:Y:S01]  /*4b40*/  IMAD.MOV.U32 R3, RZ, RZ, -0x1 ;  /* 0xffffffffff037424 */ /* 0x000fe200078e00ff */
[----:B------:R-:W-:Y:S01]  /*4b50*/  ISETP.GE.U32.AND P0, PT, R0, UR14, PT ;  /* 0x0000000e00007c0c */ /* 0x000fe2000bf06070 */
[----:B------:R-:W-:-:S03]  /*4b60*/  IMAD.MOV.U32 R2, RZ, RZ, -0x1 ;  /* 0xffffffffff027424 */ /* 0x000fc600078e00ff */
[----:B------:R-:W-:-:S13]  /*4b70*/  ISETP.GE.U32.AND.EX P0, PT, R9, UR15, PT, P0 ;  /* 0x0000000f09007c0c */ /* 0x000fda000bf06100 */
[----:B--2---:R-:W-:Y:S05]  /*4b80*/  @P0 BRA `(.L_x_86) ;  /* 0x0000000400880947 */ /* 0x004fea0003800000 */
[----:B------:R-:W2:Y:S01]  /*4b90*/  S2UR UR16, SR_CTAID.X ;  /* 0x00000000001079c3 */ /* 0x000ea20000002500 */
[----:B------:R-:W-:Y:S01]  /*4ba0*/  ULDC.64 UR14, c[0x0][0x628] ;  /* 0x00018a00000e7ab9 */ /* 0x000fe20000000a00 */
[----:B------:R-:W-:Y:S01]  /*4bb0*/  ULDC UR4, c[0x0][0x150] ;  /* 0x0000540000047ab9 */ /* 0x000fe20000000800 */
[----:B------:R-:W-:Y:S01]  /*4bc0*/  ISETP.NE.U32.AND P0, PT, RZ, UR14, PT ;  /* 0x0000000eff007c0c */ /* 0x000fe2000bf05070 */
[----:B------:R-:W-:Y:S01]  /*4bd0*/  ULDC UR31, c[0x0][0x630] ;  /* 0x00018c00001f7ab9 */ /* 0x000fe20000000800 */
[C---:B------:R-:W-:Y:S01]  /*4be0*/  R2UR UR32, R0.reuse ;  /* 0x00000000002072ca */ /* 0x040fe200000e0000 */
[----:B------:R-:W-:Y:S01]  /*4bf0*/  ULDC UR34, c[0x0][0x154] ;  /* 0x0000550000227ab9 */ /* 0x000fe20000000800 */
[----:B------:R-:W-:Y:S01]  /*4c00*/  ISETP.NE.AND.EX P0, PT, RZ, UR15, PT, P0 ;  /* 0x0000000fff007c0c */ /* 0x000fe2000bf05300 */
[----:B------:R-:W3:Y:S01]  /*4c10*/  S2UR UR35, SR_CTAID.Y ;  /* 0x00000000002379c3 */ /* 0x000ee20000002600 */
[----:B------:R-:W-:Y:S02]  /*4c20*/  R2UR UR33, R9 ;  /* 0x00000000092172ca */ /* 0x000fe400000e0000 */
[----:B------:R-:W-:-:S02]  /*4c30*/  R2UR UR28, R0 ;  /* 0x00000000001c72ca */ /* 0x000fc400000e0000 */
[----:B------:R-:W-:Y:S02]  /*4c40*/  R2UR UR29, R9 ;  /* 0x00000000091d72ca */ /* 0x000fe400000e0000 */
[----:B--2---:R-:W-:-:S05]  /*4c50*/  I2FP.F32.U32 R2, UR16 ;  /* 0x0000001000027c45 */ /* 0x004fca0008201000 */
[----:B------:R-:W-:-:S04]  /*4c60*/  FMUL R2, R2, UR4 ;  /* 0x0000000402027c20 */ /* 0x000fc80008400000 */
[----:B------:R2:W0:Y:S01]  /*4c70*/  F2I.U32.TRUNC.NTZ R3, R2 ;  /* 0x0000000200037305 */ /* 0x000422000020f000 */
[----:B---3--:R-:W-:Y:S05]  /*4c80*/  @!P0 BRA `(.L_x_87) ;  /* 0x0000000000308947 */ /* 0x008fea0003800000 */
        /* <DEDUP_REMOVED lines=12> */
.L_x_87:
[----:B------:R-:W-:Y:S01]  /*4d50*/  USHF.R.U64 UR4, UR28, UR31, UR29 ;  /* 0x0000001f1c047299 */ /* 0x000fe2000800121d */
[----:B--2---:R-:W-:Y:S01]  /*4d60*/  I2FP.F32.U32 R2, UR35 ;  /* 0x0000002300027c45 */ /* 0x004fe20008201000 */
[----:B------:R-:W-:Y:S01]  /*4d70*/  USHF.R.U32.HI UR14, URZ, UR31, UR29 ;  /* 0x0000001f3f0e7299 */ /* 0x000fe2000801161d */
[----:B0-----:R-:W-:Y:S01]  /*4d80*/  R2UR UR30, R3 ;  /* 0x00000000031e72ca */ /* 0x001fe200000e0000 */
[----:B------:R-:W-:Y:S02]  /*4d90*/  UIADD3 UR21, UP0, URZ, -UR4, URZ ;  /* 0x800000043f157290 */ /* 0x000fe4000ff1e03f */
[----:B------:R-:W-:Y:S01]  /*4da0*/  FMUL R2, R2, UR34 ;  /* 0x0000002202027c20 */ /* 0x000fe20008400000 */
[----:B------:R-:W-:Y:S01]  /*4db0*/  ULDC.64 UR28, c[0x0][0x620] ;  /* 0x00018800001c7ab9 */ /* 0x000fe20000000a00 */
[----:B------:R-:W-:Y:S01]  /*4dc0*/  UIADD3.X UR14, URZ, ~UR14, URZ, UP0, !UPT ;  /* 0x8000000e3f0e7290 */ /* 0x000fe200087fe43f */
[----:B------:R-:W-:Y:S01]  /*4dd0*/  UMOV UR22, UR32 ;  /* 0x0000002000167c82 */ /* 0x000fe20008000000 */
[----:B------:R-:W-:-:S02]  /*4de0*/  UMOV UR23, UR33 ;  /* 0x0000002100177c82 */ /* 0x000fc40008000000 */
[----:B------:R-:W0:Y:S01]  /*4df0*/  F2I.U32.TRUNC.NTZ R2, R2 ;  /* 0x0000000200027305 */ /* 0x000e22000020f000 */
[----:B------:R-:W-:Y:S02]  /*4e00*/  UIMAD UR14, UR14, UR28, URZ ;  /* 0x0000001c0e0e72a4 */ /* 0x000fe4000f8e023f */
        /* <DEDUP_REMOVED lines=9> */
[----:B------:R-:W-:Y:S01]  /*4ea0*/  USHF.R.U64 UR28, UR22, UR29, UR23 ;  /* 0x0000001d161c7299 */ /* 0x000fe20008001217 */
[----:B0-----:R-:W-:Y:S01]  /*4eb0*/  R2UR UR32, R2 ;  /* 0x00000000022072ca */ /* 0x001fe200000e0000 */
[----:B------:R-:W-:Y:S01]  /*4ec0*/  USHF.R.U32.HI UR22, URZ, UR29, UR23 ;  /* 0x0000001d3f167299 */ /* 0x000fe20008011617 */
[----:B------:R-:W-:Y:S01]  /*4ed0*/  ISETP.NE.AND.EX P0, PT, RZ, UR15, PT, P0 ;  /* 0x0000000fff007c0c */ /* 0x000fe2000bf05300 */
[----:B------:R-:W-:Y:S01]  /*4ee0*/  ULDC UR33, c[0x0][0x608] ;  /* 0x0001820000217ab9 */ /* 0x000fe20000000800 */
[----:B------:R-:W-:-:S02]  /*4ef0*/  ULOP3.LUT UR39, URZ, UR34, URZ, 0x33, !UPT ;  /* 0x000000223f277292 */ /* 0x000fc4000f8e333f */
[----:B------:R-:W-:Y:S02]  /*4f00*/  USHF.R.U64 UR34, UR28, UR33, UR22 ;  /* 0x000000211c227299 */ /* 0x000fe40008001216 */
[----:B------:R-:W-:Y:S01]  /*4f10*/  USHF.R.U32.HI UR22, URZ, UR33, UR22 ;  /* 0x000000213f167299 */ /* 0x000fe20008011616 */
[----:B------:R-:W-:Y:S01]  /*4f20*/  UMOV UR36, 0x1 ;  /* 0x0000000100247882 */ /* 0x000fe20000000000 */
[----:B------:R-:W-:Y:S02]  /*4f30*/  UIADD3 UR30, -UR30, URZ, URZ ;  /* 0x0000003f1e1e7290 */ /* 0x000fe4000fffe13f */
[----:B------:R-:W-:Y:S02]  /*4f40*/  USHF.L.U32 UR29, UR36, UR38, URZ ;  /* 0x00000026241d7299 */ /* 0x000fe4000800063f */
[----:B------:R-:W-:Y:S01]  /*4f50*/  USHF.R.U64 UR36, UR34, UR38, UR22 ;  /* 0x0000002622247299 */ /* 0x000fe20008001216 */
[----:B------:R-:W-:Y:S01]  /*4f60*/  ULDC UR31, c[0x0][0x144] ;  /* 0x00005100001f7ab9 */ /* 0x000fe20000000800 */
[----:B------:R-:W-:Y:S01]  /*4f70*/  ULDC UR20, c[0x0][0x600] ;  /* 0x0001800000147ab9 */ /* 0x000fe20000000800 */
[----:B------:R-:W-:-:S02]  /*4f80*/  UIADD3 UR37, -UR32, URZ, URZ ;  /* 0x0000003f20257290 */ /* 0x000fc4000fffe13f */
[----:B------:R-:W-:Y:S02]  /*4f90*/  USHF.R.U32.HI UR33, URZ, UR38, UR22 ;  /* 0x000000263f217299 */ /* 0x000fe40008011616 */
[----:B------:R-:W-:Y:S02]  /*4fa0*/  UIADD3 UR21, UR20, -0x1, URZ ;  /* 0xffffffff14157890 */ /* 0x000fe4000fffe03f */
        /* <DEDUP_REMOVED lines=16> */
.L_x_88:
[----:B------:R-:W-:Y:S01]  /*50b0*/  USHF.R.U64 UR14, UR32, UR40, UR33 ;  /* 0x00000028200e7299 */ /* 0x000fe20008001221 */
[----:B------:R-:W-:Y:S01]  /*50c0*/  IMAD.MOV.U32 R10, RZ, RZ, 0x1 ;  /* 0x00000001ff0a7424 */ /* 0x000fe200078e00ff */
[----:B------:R-:W-:Y:S01]  /*50d0*/  ULOP3.LUT UR34, UR34, UR39, URZ, 0xc0, !UPT ;  /* 0x0000002722227292 */ /* 0x000fe2000f8ec03f */
[----:B------:R-:W-:Y:S01]  /*50e0*/  IMAD.U32 R2, RZ, RZ, UR4 ;  /* 0x00000004ff027e24 */ /* 0x000fe2000f8e00ff */
[----:B------:R-:W-:Y:S02]  /*50f0*/  UIADD3 UR15, -UR14, URZ, URZ ;  /* 0x0000003f0e0f7290 */ /* 0x000fe4000fffe13f */
[----:B------:R-:W-:Y:S02]  /*5100*/  @UP2 UIMAD UR38, UR42, UR37, UR35 ;  /* 0x000000252a2622a4 */ /* 0x000fe4000f8e0223 */
[----:B------:R-:W-:Y:S02]  /*5110*/  ULOP3.LUT UR21, UR28, UR21, URZ, 0xc0, !UPT ;  /* 0x000000151c157292 */ /* 0x000fe4000f8ec03f */
[----:B------:R-:W-:-:S02]  /*5120*/  UIMAD UR14, UR29, UR14, UR34 ;  /* 0x0000000e1d0e72a4 */ /* 0x000fc4000f8e0222 */
[----:B------:R-:W-:Y:S01]  /*5130*/  UIMAD UR15, UR15, UR41, UR36 ;  /* 0x000000290f0f72a4 */ /* 0x000fe2000f8e0224 */
[----:B------:R-:W-:Y:S02]  /*5140*/  ULDC UR16, c[0x0][0x610] ;  /* 0x0001840000107ab9 */ /* 0x000fe40000000800 */
[----:B------:R-:W-:Y:S02]  /*5150*/  UIMAD UR14, UR14, UR16, UR38 ;  /* 0x000000100e0e72a4 */ /* 0x000fe4000f8e0226 */
[----:B------:R-:W-:-:S04]  /*5160*/  UIMAD UR15, UR15, UR20, UR21 ;  /* 0x000000140f0f72a4 */ /* 0x000fc8000f8e0215 */
[----:B------:R-:W-:Y:S02]  /*5170*/  USEL UR16, UR15, UR14, !UP2 ;  /* 0x0000000e0f107287 */ /* 0x000fe4000d000000 */
[----:B------:R-:W-:-:S04]  /*5180*/  USEL UR14, UR14, UR15, !UP2 ;  /* 0x0000000f0e0e7287 */ /* 0x000fc8000d000000 */
[----:B------:R-:W-:Y:S02]  /*5190*/  IMAD.U32 R3, RZ, RZ, UR16 ;  /* 0x00000010ff037e24 */ /* 0x000fe4000f8e00ff */
[----:B------:R-:W-:-:S07]  /*51a0*/  IMAD.U32 R4, RZ, RZ, UR14 ;  /* 0x0000000eff047e24 */ /* 0x000fce000f8e00ff */
.L_x_86:
[----:B------:R-:W-:Y:S01]  /*51b0*/  UIADD3 UR10, UR8, UR10, URZ ;  /* 0x0000000a080a7290 */ /* 0x000fe2000fffe03f */
[----:B------:R-:W-:Y:S02]  /*51c0*/  LOP3.LUT P0, RZ, R10, 0xff, RZ, 0xc0, !PT ;  /* 0x000000ff0aff7812 */ /* 0x000fe4000780c0ff */
[----:B------:R-:W-:Y:S01]  /*51d0*/  LOP3.LUT R68, R68, 0x1, RZ, 0x3c, !PT ;  /* 0x0000000144447812 */ /* 0x000fe200078e3cff */
[----:B------:R-:W-:Y:S02]  /*51e0*/  USHF.R.U32.HI UR4, URZ, 0x4, UR10 ;  /* 0x000000043f047899 */ /* 0x000fe4000801160a */
[----:B------:R-:W-:Y:S02]  /*51f0*/  UISETP.GT.U32.AND UP0, UPT, UR10, 0xf, UPT ;  /* 0x0000000f0a00788c */ /* 0x000fe4000bf04070 */
[----:B------:R-:W-:Y:S02]  /*5200*/  ULOP3.LUT UR4, UR4, 0x1, URZ, 0xc0, !UPT ;  /* 0x0000000104047892 */ /* 0x000fe4000f8ec03f */
[----:B------:R-:W-:-:S02]  /*5210*/  UISETP.LT.U32.AND UP0, UPT, UR8, 0x10, UP0 ;  /* 0x000000100800788c */ /* 0x000fc40008701070 */
[----:B------:R-:W-:Y:S02]  /*5220*/  UISETP.NE.U32.AND UP1, UPT, UR4, 0x1, UPT ;  /* 0x000000010400788c */ /* 0x000fe4000bf25070 */
[----:B------:R-:W-:Y:S02]  /*5230*/  USEL UR14, URZ, 0x1, !UP0 ;  /* 0x000000013f0e7887 */ /* 0x000fe4000c000000 */
[----:B------:R-:W-:Y:S02]  /*5240*/  UISETP.GT.U32.AND UP1, UPT, UR8, 0xf, !UP1 ;  /* 0x0000000f0800788c */ /* 0x000fe4000cf24070 */
[----:B------:R-:W-:Y:S02]  /*5250*/  ULOP3.LUT UR10, UR10, 0xf, URZ, 0xc0, !UPT ;  /* 0x0000000f0a0a7892 */ /* 0x000fe4000f8ec03f */
[----:B------:R-:W-:-:S04]  /*5260*/  USEL UR4, URZ, 0x1, !UP1 ;  /* 0x000000013f047887 */ /* 0x000fc8000c800000 */
[----:B------:R-:W-:Y:S01]  /*5270*/  ULOP3.LUT UR11, UR4, UR11, UR14, 0x96, !UPT ;  /* 0x0000000b040b7292 */ /* 0x000fe2000f8e960e */
[----:B------:R-:W-:Y:S11]  /*5280*/  @P0 BRA `(.L_x_89) ;  /* 0xffffffc400200947 */ /* 0x000ff6000383ffff */
[----:B------:R-:W-:Y:S05]  /*5290*/  EXIT ;  /* 0x000000000000794d */ /* 0x000fea0003800000 */
.L_x_13:
[----:B------:R-:W-:-:S08]  /*52a0*/  ISETP.NE.AND P0, PT, RZ, UR10, PT ;  /* 0x0000000aff007c0c */ /* 0x000fd0000bf05270 */
[----:B---3-5:R-:W0:-:S00]  /*52b0*/  USETMAXREG.DEALLOC.CTAPOOL 0x28 ;  /* 0x00000028000079c8 */ /* 0x028e0000080e0500 */
[----:B------:R-:W-:Y:S05]  /*52c0*/  @P0 EXIT ;  /* 0x000000000000094d */ /* 0x000fea0003800000 */
[----:B0-----:R-:W-:Y:S01]  /*52d0*/  LOP3.LUT P0, RZ, R7, 0xff, RZ, 0xc0, !PT ;  /* 0x000000ff07ff7812 */ /* 0x001fe2000780c0ff */
[----:B------:R-:W-:Y:S02]  /*52e0*/  IMAD.MOV.U32 R11, RZ, RZ, 0x1 ;  /* 0x00000001ff0b7424 */ /* 0x000fe400078e00ff */
[----:B------:R-:W-:-:S10]  /*52f0*/  IMAD.MOV.U32 R10, RZ, RZ, RZ ;  /* 0x000000ffff0a7224 */ /* 0x000fd400078e00ff */
[----:B------:R-:W-:Y:S05]  /*5300*/  @!P0 BRA `(.L_x_90) ;  /* 0x0000000c00188947 */ /* 0x000fea0003800000 */
[----:B------:R-:W-:Y:S01]  /*5310*/  LOP3.LUT P0, RZ, R6, 0x1f, RZ, 0xc0, !PT ;  /* 0x0000001f06ff7812 */ /* 0x000fe2000780c0ff */
[----:B------:R-:W-:Y:S01]  /*5320*/  ULDC UR13, c[0x0][0x658] ;  /* 0x00019600000d7ab9 */ /* 0x000fe20000000800 */
[----:B------:R-:W-:Y:S01]  /*5330*/  UMOV UR8, 0xffffffff ;  /* 0xffffffff00087882 */ /* 0x000fe20000000000 */
[----:B------:R-:W-:Y:S01]  /*5340*/  BSSY B0, `(.L_x_90) ;  /* 0x00000c2000007945 */ /* 0x000fe20003800000 */
[----:B------:R-:W-:Y:S01]  /*5350*/  USHF.L.U32 UR8, UR8, UR13, URZ ;  /* 0x0000000d08087299 */ /* 0x000fe2000800063f */
[C---:B------:R-:W-:Y:S01]  /*5360*/  ISETP.NE.AND P3, PT, R16.reuse, RZ, PT ;  /* 0x000000ff1000720c */ /* 0x040fe20003f65270 */
[----:B------:R-:W-:Y:S01]  /*5370*/  IMAD.MOV.U32 R12, RZ, RZ, 0x1 ;  /* 0x00000001ff0c7424 */ /* 0x000fe200078e00ff */
[----:B------:R-:W-:Y:S01]  /*5380*/  ISETP.NE.OR P0, PT, R16, RZ, !P0 ;  /* 0x000000ff1000720c */ /* 0x000fe20004705670 */
[----:B------:R-:W-:Y:S01]  /*5390*/  IMAD.MOV.U32 R11, RZ, RZ, 0x1 ;  /* 0x00000001ff0b7424 */ /* 0x000fe200078e00ff */
[----:B------:R-:W-:Y:S01]  /*53a0*/  ULDC UR4, c[0x0][0x600] ;  /* 0x0001800000047ab9 */ /* 0x000fe20000000800 */
[----:B------:R-:W-:Y:S01]  /*53b0*/  IMAD.MOV.U32 R10, RZ, RZ, RZ ;  /* 0x000000ffff0a7224 */ /* 0x000fe200078e00ff */
[----:B------:R-:W-:Y:S01]  /*53c0*/  UMOV UR9, 0x1 ;  /* 0x0000000100097882 */ /* 0x000fe20000000000 */
[----:B------:R-:W-:-:S02]  /*53d0*/  UIADD3 UR27, UR7, 0x1, URZ ;  /* 0x00000001071b7890 */ /* 0x000fc4000fffe03f */
[----:B------:R-:W-:Y:S02]  /*53e0*/  ULOP3.LUT UR26, UR5, 0x2, URZ, 0xfc, !UPT ;  /* 0x00000002051a7892 */ /* 0x000fe4000f8efc3f */
[----:B------:R-:W-:Y:S02]  /*53f0*/  UIADD3 UR4, UR4, -0x1, URZ ;  /* 0xffffffff04047890 */ /* 0x000fe4000fffe03f */
[----:B------:R-:W-:Y:S02]  /*5400*/  USHF.L.U32 UR13, UR9, UR13, URZ ;  /* 0x0000000d090d7299 */ /* 0x000fe4000800063f */
[----:B------:R-:W-:Y:S01]  /*5410*/  ULOP3.LUT UR14, URZ, UR8, URZ, 0x33, !UPT ;  /* 0x000000083f0e7292 */ /* 0x000fe2000f8e333f */
[----:B------:R-:W-:-:S11]  /*5420*/  ULDC.64 UR22, c[0x0][0x198] ;  /* 0x0000660000167ab9 */ /* 0x000fd60000000a00 */
.L_x_102:
[----:B------:R-:W-:-:S03]  /*5430*/  UMOV UR8, 0xffffffff ;  /* 0xffffffff00087882 */ /* 0x000fc60000000000 */
[----:B------:R-:W-:Y:S05]  /*5440*/  BRA.DIV UR8, `(.L_x_91) ;  /* 0x0000001608947947 */ /* 0x000fea000b800000 */
[----:B------:R-:W-:-:S13]  /*5450*/  ELECT P1, URZ, PT ;  /* 0x00000000003f782f */ /* 0x000fda0003820000 */
.L_x_127:
[----:B------:R-:W0:Y:S01]  /*5460*/  LDC R5, c[0x0][0x28c] ;  /* 0x0000a300ff057b82 */ /* 0x000e220000000800 */
[----:B------:R-:W-:Y:S01]  /*5470*/  BSSY B1, `(.L_x_92) ;  /* 0x0000038000017945 */ /* 0x000fe20003800000 */
[----:B0-----:R-:W-:-:S13]  /*5480*/  ISETP.LT.OR P1, PT, R5, 0x1, !P1 ;  /* 0x000000010500780c */ /* 0x001fda0004f21670 */
[----:B------:R-:W-:Y:S05]  /*5490*/  @P1 BRA `(.L_x_93) ;  /* 0x0000000000d41947 */ /* 0x000fea0003800000 */
[----:B------:R-:W-:Y:S02]  /*54a0*/  IMAD R7, R3, 0x30, RZ ;  /* 0x0000003003077824 */ /* 0x000fe400078e02ff */
[----:B------:R-:W-:Y:S02]  /*54b0*/  IMAD.SHL.U32 R8, R4, 0x40, RZ ;  /* 0x0000004004087824 */ /* 0x000fe400078e00ff */
[----:B------:R-:W-:Y:S02]  /*54c0*/  IMAD.MOV.U32 R15, RZ, RZ, RZ ;  /* 0x000000ffff0f7224 */ /* 0x000fe400078e00ff */
[----:B------:R-:W-:Y:S02]  /*54d0*/  IMAD.U32 R16, RZ, RZ, UR27 ;  /* 0x0000001bff107e24 */ /* 0x000fe4000f8e00ff */
[----:B------:R-:W-:Y:S02]  /*54e0*/  IMAD.MOV.U32 R3, RZ, RZ, R11 ;  /* 0x000000ffff037224 */ /* 0x000fe400078e000b */
[----:B------:R-:W-:-:S07]  /*54f0*/  IMAD.MOV.U32 R4, RZ, RZ, R10 ;  /* 0x000000ffff047224 */ /* 0x000fce00078e000a */
.L_x_97:
[----:B------:R-:W0:Y:S01]  /*5500*/  S2R R6, SR_CgaCtaId ;  /* 0x0000000000067919 */ /* 0x000e220000008800 */
[----:B------:R-:W-:-:S04]  /*5510*/  MOV R5, 0x400 ;  /* 0x0000040000057802 */ /* 0x000fc80000000f00 */
[----:B0-----:R-:W-:Y:S02]  /*5520*/  LEA R13, R6, R5, 0x18 ;  /* 0x00000005060d7211 */ /* 0x001fe400078ec0ff */
[----:B------:R-:W-:Y:S01]  /*5530*/  SHF.L.U32 R5, R3, 0x1f, RZ ;  /* 0x0000001f03057819 */ /* 0x000fe200000006ff */
[----:B------:R-:W0:Y:S02]  /*5540*/  @!P3 LDC R6, c[0x0][0x500] ;  /* 0x00014000ff06bb82 */ /* 0x000e240000000800 */
[----:B------:R-:W-:-:S04]  /*5550*/  IMAD R14, R4, 0x8, R13 ;  /* 0x00000008040e7824 */ /* 0x000fc800078e020d */
[----:B------:R-:W1:Y:S02]  /*5560*/  SYNCS.PHASECHK.TRANS64.TRYWAIT P1, [R14+URZ+0x80], R5 ;  /* 0x000080050e0075a7 */ /* 0x000e64000802017f */
[----:B-1----:R-:W-:Y:S05]  /*5570*/  @!P1 BRA `(.L_x_94) ;  /* 0x0000001400689947 */ /* 0x002fea0003800000 */
.L_x_128:
[----:B------:R-:W-:Y:S01]  /*5580*/  UPRMT UR8, UR26, 0x9910, URZ ;  /* 0x000099101a087896 */ /* 0x000fe2000800003f */
[----:B0-----:R0:W-:Y:S03]  /*5590*/  @!P3 SYNCS.ARRIVE.TRANS64 RZ, [R14+URZ], R6 ;  /* 0x000000060effb9a7 */ /* 0x0011e6000800003f */
[----:B------:R-:W-:-:S06]  /*55a0*/  UISETP.NE.AND UP0, UPT, UR8, 0x2, UPT ;  /* 0x000000020800788c */ /* 0x000fcc000bf05270 */
[----:B------:R-:W-:-:S13]  /*55b0*/  PLOP3.LUT P1, PT, PT, PT, UP0, 0x80, 0x0 ;  /* 0x000000000000781c */ /* 0x000fda0003f2f008 */
[----:B0-----:R-:W-:Y:S05]  /*55c0*/  @P1 BRA `(.L_x_95) ;  /* 0x0000000000041947 */ /* 0x001fea0003800000 */
[----:B------:R-:W-:Y:S01]  /*55d0*/  BPT.TRAP 0x1 ;  /* 0x000000040000795c */ /* 0x000fe20000300000 */
.L_x_95:
[----:B------:R-:W-:Y:S05]  /*55e0*/  @P0 BRA `(.L_x_96) ;  /* 0x0000000000040947 */ /* 0x000fea0003800000 */
[----:B------:R-:W-:Y:S01]  /*55f0*/  BPT.TRAP 0x1 ;  /* 0x000000040000795c */ /* 0x000fe20000300000 */
.L_x_96:
[--C-:B-1----:R-:W-:Y:S01]  /*5600*/  IMAD R5, R4, 0x2000, R13.reuse ;  /* 0x0000200004057824 */ /* 0x102fe200078e020d */
[----:B------:R-:W-:Y:S01]  /*5610*/  R2UR UR20, R8 ;  /* 0x00000000081472ca */ /* 0x000fe200000e0000 */
[----:B------:R-:W-:Y:S01]  /*5620*/  IMAD R13, R4, 0x1800, R13 ;  /* 0x00001800040d7824 */ /* 0x000fe200078e020d */
[----:B------:R-:W-:Y:S01]  /*5630*/  R2UR UR9, R14 ;  /* 0x000000000e0972ca */ /* 0x000fe200000e0000 */
[----:B------:R-:W-:Y:S01]  /*5640*/  VIADD R16, R16, 0xffffffff ;  /* 0xffffffff10107836 */ /* 0x000fe20000000000 */
[----:B------:R-:W-:Y:S01]  /*5650*/  R2UR UR8, R5 ;  /* 0x00000000050872ca */ /* 0x000fe200000e0000 */
[----:B------:R-:W-:Y:S01]  /*5660*/  UIADD3 UR16, UP0, UR22, 0xf0, URZ ;  /* 0x000000f016107890 */ /* 0x000fe2000ff1e03f */
[----:B------:R-:W-:Y:S01]  /*5670*/  R2UR UR11, R13 ;  /* 0x000000000d0b72ca */ /* 0x000fe200000e0000 */
[----:B------:R-:W-:Y:S01]  /*5680*/  UIADD3 UR28, UP1, UR22, 0x1f0, URZ ;  /* 0x000001f0161c7890 */ /* 0x000fe2000ff3e03f */
[----:B------:R-:W-:Y:S01]  /*5690*/  R2UR UR10, R15 ;  /* 0x000000000f0a72ca */ /* 0x000fe200000e0000 */
[----:B------:R-:W-:Y:S01]  /*56a0*/  UIADD3.X UR17, URZ, UR23, URZ, UP0, !UPT ;  /* 0x000000173f117290 */ /* 0x000fe200087fe43f */
[----:B------:R-:W-:Y:S01]  /*56b0*/  R2UR UR12, R2 ;  /* 0x00000000020c72ca */ /* 0x000fe200000e0000 */
[----:B------:R-:W-:Y:S01]  /*56c0*/  VIADD R4, R4, 0x1 ;  /* 0x0000000104047836 */ /* 0x000fe20000000000 */
[----:B------:R-:W-:Y:S01]  /*56d0*/  R2UR UR21, R7 ;  /* 0x00000000071572ca */ /* 0x000fe200000e0000 */
[----:B------:R-:W-:Y:S01]  /*56e0*/  UIADD3.X UR29, URZ, UR23, URZ, UP1, !UPT ;  /* 0x000000173f1d7290 */ /* 0x000fe20008ffe43f */
[----:B------:R-:W-:Y:S01]  /*56f0*/  ISETP.GT.AND P2, PT, R16, 0x1, PT ;  /* 0x000000011000780c */ /* 0x000fe20003f44270 */
[----:B------:R-:W-:Y:S01]  /*5700*/  UMOV UR18, 0x0 ;  /* 0x0000000000127882 */ /* 0x000fe20000000000 */
[----:B------:R-:W-:Y:S01]  /*5710*/  UMOV UR19, 0x10000000 ;  /* 0x1000000000137882 */ /* 0x000fe20000000000 */
[----:B------:R-:W-:Y:S01]  /*5720*/  UIADD3 UR8, UR8, 0x200, URZ ;  /* 0x0000020008087890 */ /* 0x000fe2000fffe03f */
[----:B------:R-:W-:Y:S01]  /*5730*/  ISETP.NE.AND P1, PT, R4, 0x10, PT ;  /* 0x000000100400780c */ /* 0x000fe20003f25270 */
[----:B------:R-:W-:Y:S01]  /*5740*/  UIADD3 UR15, UR11, 0x20200, URZ ;  /* 0x000202000b0f7890 */ /* 0x000fe2000fffe03f */
[----:B------:R-:W-:-:S02]  /*5750*/  VIADD R15, R15, 0x80 ;  /* 0x000000800f0f7836 */ /* 0x000fc40000000000 */
[----:B------:R-:W-:Y:S01]  /*5760*/  UMOV UR11, UR20 ;  /* 0x00000014000b7c82 */ /* 0x000fe20008000000 */
[----:B------:R-:W-:Y:S02]  /*5770*/  SEL R6, RZ, 0x1, P1 ;  /* 0x00000001ff067807 */ /* 0x000fe40000800000 */
[----:B------:R-:W-:Y:S01]  /*5780*/  SEL R4, R4, RZ, P1 ;  /* 0x000000ff04047207 */ /* 0x000fe20000800000 */
[----:B------:R0:W-:Y:S01]  /*5790*/  UTMALDG.3D [UR8], [UR16], desc[UR18] ;  /* 0x00001208100075b4 */ /* 0x0001e20008011000 */
[----:B------:R-:W-:Y:S01]  /*57a0*/  LOP3.LUT R3, R3, R6, RZ, 0x3c, !PT ;  /* 0x0000000603037212 */ /* 0x000fe200078e3cff */
[----:B0-----:R-:W-:Y:S01]  /*57b0*/  UMOV UR8, UR15 ;  /* 0x0000000f00087c82 */ /* 0x001fe20008000000 */
[----:B------:R-:W-:Y:S02]  /*57c0*/  UMOV UR11, UR21 ;  /* 0x00000015000b7c82 */ /* 0x000fe40008000000 */
[----:B------:R0:W-:Y:S02]  /*57d0*/  UTMALDG.3D [UR8], [UR28], desc[UR18] ;  /* 0x000012081c0075b4 */ /* 0x0001e40008011000 */
[----:B0-----:R-:W-:Y:S05]  /*57e0*/  @P2 BRA `(.L_x_97) ;  /* 0xfffffffc00442947 */ /* 0x001fea000383ffff */
.L_x_93:
[----:B------:R-:W-:Y:S05]  /*57f0*/  BSYNC B1 ;  /* 0x0000000000017941 */ /* 0x000fea0003800000 */
.L_x_92:
[----:B------:R-:W-:Y:S01]  /*5800*/  LOP3.LUT P4, RZ, R12, 0xff, RZ, 0xc0, !PT ;  /* 0x000000ff0cff7812 */ /* 0x000fe2000788c0ff */
[----:B------:R-:W-:Y:S01]  /*5810*/  VIADD R10, R10, UR7 ;  /* 0x000000070a0a7c36 */ /* 0x000fe20008000000 */
[----:B------:R-:W-:Y:S01]  /*5820*/  ULDC.64 UR8, c[0x0][0x650] ;  /* 0x0001940000087ab9 */ /* 0x000fe20000000a00 */
[----:B------:R-:W-:Y:S01]  /*5830*/  BSSY B1, `(.L_x_98) ;  /* 0x0000070000017945 */ /* 0x000fe20003800000 */
[----:B------:R-:W-:Y:S02]  /*5840*/  PRMT R5, RZ, 0x7610, R5 ;  /* 0x00007610ff057816 */ /* 0x000fe40000000005 */
[----:B------:R-:W-:Y:S02]  /*5850*/  SHF.R.U32.HI R2, RZ, 0x4, R10 ;  /* 0x00000004ff027819 */ /* 0x000fe4000001160a */
[----:B------:R-:W-:Y:S02]  /*5860*/  ISETP.GT.U32.AND P1, PT, R10, 0xf, PT ;  /* 0x0000000f0a00780c */ /* 0x000fe40003f24070 */
[----:B------:R-:W-:-:S02]  /*5870*/  LOP3.LUT R2, R2, 0x1, RZ, 0xc0, !PT ;  /* 0x0000000102027812 */ /* 0x000fc400078ec0ff */
[----:B------:R-:W-:Y:S01]  /*5880*/  LOP3.LUT R10, R10, 0xf, RZ, 0xc0, !PT ;  /* 0x0000000f0a0a7812 */ /* 0x000fe200078ec0ff */
[----:B------:R-:W0:Y:S01]  /*5890*/  @P4 S2R R4, SR_CgaCtaId ;  /* 0x0000000000044919 */ /* 0x000e220000008800 */
[----:B------:R-:W-:Y:S02]  /*58a0*/  @P4 MOV R3, 0x400 ;  /* 0x0000040000034802 */ /* 0x000fe40000000f00 */
[----:B------:R-:W-:Y:S02]  /*58b0*/  ISETP.NE.U32.AND P2, PT, R2, 0x1, PT ;  /* 0x000000010200780c */ /* 0x000fe40003f45070 */
[----:B------:R-:W-:Y:S02]  /*58c0*/  PRMT R12, RZ, 0x7610, R12 ;  /* 0x00007610ff0c7816 */ /* 0x000fe4000000000c */
[----:B0-----:R-:W-:Y:S01]  /*58d0*/  @P4 LEA R3, R4, R3, 0x18 ;  /* 0x0000000304034211 */ /* 0x001fe200078ec0ff */
[----:B------:R-:W-:-:S03]  /*58e0*/  IMAD.U32 R4, RZ, RZ, UR7 ;  /* 0x00000007ff047e24 */ /* 0x000fc6000f8e00ff */
[----:B------:R0:W-:Y:S01]  /*58f0*/  @P4 SYNCS.ARRIVE.TRANS64.A1T0 RZ, [R3+URZ+0x138], RZ ;  /* 0x000138ff03ff49a7 */ /* 0x0001e2000810003f */
[----:B------:R-:W-:Y:S02]  /*5900*/  IADD3 R0, P4, R0, UR24, RZ ;  /* 0x0000001800007c10 */ /* 0x000fe4000ff9e0ff */
[----:B------:R-:W-:Y:S02]  /*5910*/  ISETP.LT.U32.AND P1, PT, R4, 0x10, P1 ;  /* 0x000000100400780c */ /* 0x000fe40000f21070 */
[----:B------:R-:W-:Y:S02]  /*5920*/  IADD3.X R9, R9, UR6, RZ, P4, !PT ;  /* 0x0000000609097c10 */ /* 0x000fe4000a7fe4ff */
[----:B------:R-:W-:Y:S02]  /*5930*/  ISETP.GE.U32.AND P4, PT, R0, UR8, PT ;  /* 0x0000000800007c0c */ /* 0x000fe4000bf86070 */
[----:B------:R-:W-:Y:S02]  /*5940*/  SEL R2, RZ, 0x1, !P1 ;  /* 0x00000001ff027807 */ /* 0x000fe40004800000 */
[----:B------:R-:W-:-:S02]  /*5950*/  ISETP.GE.U32.AND.EX P1, PT, R9, UR9, PT, P4 ;  /* 0x0000000909007c0c */ /* 0x000fc4000bf26140 */
[----:B------:R-:W-:Y:S01]  /*5960*/  ISETP.GT.U32.AND P2, PT, R4, 0xf, !P2 ;  /* 0x0000000f0400780c */ /* 0x000fe20005744070 */
[----:B------:R-:W-:-:S03]  /*5970*/  IMAD.MOV.U32 R4, RZ, RZ, -0x1 ;  /* 0xffffffffff047424 */ /* 0x000fc600078e00ff */
[----:B0-----:R-:W-:-:S04]  /*5980*/  SEL R3, RZ, 0x1, !P2 ;  /* 0x00000001ff037807 */ /* 0x001fc80005000000 */
[----:B------:R-:W-:Y:S01]  /*5990*/  LOP3.LUT R11, R3, R11, R2, 0x96, !PT ;  /* 0x0000000b030b7212 */ /* 0x000fe200078e9602 */
[----:B------:R-:W-:Y:S02]  /*59a0*/  IMAD.MOV.U32 R3, RZ, RZ, -0x1 ;  /* 0xffffffffff037424 */ /* 0x000fe400078e00ff */
[----:B------:R-:W-:Y:S01]  /*59b0*/  IMAD.MOV.U32 R2, RZ, RZ, -0x1 ;  /* 0xffffffffff027424 */ /* 0x000fe200078e00ff */
[----:B------:R-:W-:Y:S06]  /*59c0*/  @P1 BRA `(.L_x_99) ;  /* 0x0000000400581947 */ /* 0x000fec0003800000 */
[----:B------:R-:W0:Y:S01]  /*59d0*/  S2UR UR8, SR_CTAID.X ;  /* 0x00000000000879c3 */ /* 0x000e220000002500 */
[----:B------:R-:W-:Y:S01]  /*59e0*/  ULDC.64 UR10, c[0x0][0x628] ;  /* 0x00018a00000a7ab9 */ /* 0x000fe20000000a00 */
[----:B------:R-:W-:Y:S01]  /*59f0*/  ULDC UR9, c[0x0][0x150] ;  /* 0x0000540000097ab9 */ /* 0x000fe20000000800 */
[----:B------:R-:W-:Y:S01]  /*5a00*/  ISETP.NE.U32.AND P1, PT, RZ, UR10, PT ;  /* 0x0000000aff007c0c */ /* 0x000fe2000bf25070 */
[----:B------:R-:W-:Y:S01]  /*5a10*/  ULDC UR12, c[0x0][0x630] ;  /* 0x00018c00000c7ab9 */ /* 0x000fe20000000800 */
[----:B------:R-:W-:Y:S01]  /*5a20*/  ULDC UR16, c[0x0][0x154] ;  /* 0x0000550000107ab9 */ /* 0x000fe20000000800 */
[----:B------:R-:W-:Y:S01]  /*5a30*/  IMAD.MOV.U32 R2, RZ, RZ, R0 ;  /* 0x000000ffff027224 */ /* 0x000fe200078e0000 */
[----:B------:R-:W-:Y:S01]  /*5a40*/  ISETP.NE.AND.EX P1, PT, RZ, UR11, PT, P1 ;  /* 0x0000000bff007c0c */ /* 0x000fe2000bf25310 */
[----:B------:R-:W1:Y:S01]  /*5a50*/  S2UR UR15, SR_CTAID.Y ;  /* 0x00000000000f79c3 */ /* 0x000e620000002600 */
[----:B0-----:R-:W-:-:S05]  /*5a60*/  I2FP.F32.U32 R3, UR8 ;  /* 0x0000000800037c45 */ /* 0x001fca0008201000 */
[----:B------:R-:W-:Y:S01]  /*5a70*/  FMUL R8, R3, UR9 ;  /* 0x0000000903087c20 */ /* 0x000fe20008400000 */
[----:B------:R-:W-:-:S05]  /*5a80*/  IMAD.MOV.U32 R3, RZ, RZ, R9 ;  /* 0x000000ffff037224 */ /* 0x000fca00078e0009 */
[----:B------:R-:W-:Y:S05]  /*5a90*/  @!P1 BRA `(.L_x_100) ;  /* 0x0000000000289947 */ /* 0x000fea0003800000 */
[----:B------:R-:W-:Y:S02]  /*5aa0*/  ULDC UR9, c[0x0][0x634] ;  /* 0x00018d0000097ab9 */ /* 0x000fe40000000800 */
[----:B------:R-:W-:-:S05]  /*5ab0*/  IADD3 R7, P1, R0, UR9, RZ ;  /* 0x0000000900077c10 */ /* 0x000fca000ff3e0ff */
[----:B------:R-:W-:-:S04]  /*5ac0*/  IMAD.X R13, RZ, RZ, R9, P1 ;  /* 0x000000ffff0d7224 */ /* 0x000fc800008e0609 */
[----:B------:R-:W-:-:S04]  /*5ad0*/  IMAD.WIDE.U32 R4, R13, UR10, RZ ;  /* 0x0000000a0d047c25 */ /* 0x000fc8000f8e00ff */
[----:B------:R-:W-:-:S04]  /*5ae0*/  IMAD.WIDE.U32 R4, P1, R7, UR11, R4 ;  /* 0x0000000b07047c25 */ /* 0x000fc8000f820004 */
[----:B------:R-:W-:-:S04]  /*5af0*/  IMAD.WIDE.U32 R6, R7, UR10, RZ ;  /* 0x0000000a07067c25 */ /* 0x000fc8000f8e00ff */
[----:B------:R-:W-:Y:S01]  /*5b00*/  IMAD.X R3, RZ, RZ, RZ, P1 ;  /* 0x000000ffff037224 */ /* 0x000fe200008e06ff */
[----:B------:R-:W-:Y:S01]  /*5b10*/  IADD3 RZ, P1, R7, R4, RZ ;  /* 0x0000000407ff7210 */ /* 0x000fe20007f3e0ff */
[----:B------:R-:W-:-:S04]  /*5b20*/  IMAD.MOV.U32 R2, RZ, RZ, R5 ;  /* 0x000000ffff027224 */ /* 0x000fc800078e0005 */
[----:B------:R-:W-:-:S08]  /*5b30*/  IMAD.WIDE.U32.X R2, R13, UR11, R2, P1 ;  /* 0x0000000b0d027c25 */ /* 0x000fd000088e0402 */
.L_x_100:
[--C-:B------:R-:W-:Y:S01]  /*5b40*/  SHF.R.U64 R13, R2, UR12, R3.reuse ;  /* 0x0000000c020d7c19 */ /* 0x100fe20008001203 */
[----:B------:R0:W2:Y:S01]  /*5b50*/  F2I.U32.TRUNC.NTZ R7, R8 ;  /* 0x0000000800077305 */ /* 0x0000a2000020f000 */
[----:B------:R-:W-:Y:S01]  /*5b60*/  SHF.R.U32.HI R2, RZ, UR12, R3 ;  /* 0x0000000cff027c19 */ /* 0x000fe20008011603 */
[----:B------:R-:W-:Y:S01]  /*5b70*/  ULDC.64 UR10, c[0x0][0x620] ;  /* 0x00018800000a7ab9 */ /* 0x000fe20000000a00 */
[----:B------:R-:W-:Y:S01]  /*5b80*/  IADD3 R5, P1, RZ, -R13, RZ ;  /* 0x8000000dff057210 */ /* 0x000fe20007f3e0ff */
[----:B------:R-:W3:Y:S01]  /*5b90*/  LDC R17, c[0x0][0x610] ;  /* 0x00018400ff117b82 */ /* 0x000ee20000000800 */
[----:B-1----:R-:W-:Y:S01]  /*5ba0*/  I2FP.F32.U32 R4, UR15 ;  /* 0x0000000f00047c45 */ /* 0x002fe20008201000 */
[----:B------:R-:W-:Y:S01]  /*5bb0*/  ULDC UR12, c[0x0][0x658] ;  /* 0x00019600000c7ab9 */ /* 0x000fe20000000800 */
[----:B------:R-:W-:Y:S01]  /*5bc0*/  ULDC UR18, c[0x0][0x648] ;  /* 0x0001920000127ab9 */ /* 0x000fe20000000800 */
[----:B------:R-:W-:Y:S02]  /*5bd0*/  IMAD.X R2, RZ, RZ, ~R2, P1 ;  /* 0x000000ffff027224 */ /* 0x000fe400008e0e02 */
[----:B------:R-:W-:Y:S01]  /*5be0*/  FMUL R6, R4, UR16 ;  /* 0x0000001004067c20 */ /* 0x000fe20008400000 */
[----:B0-----:R-:W-:Y:S01]  /*5bf0*/  IMAD.MOV.U32 R8, RZ, RZ, R0 ;  /* 0x000000ffff087224 */ /* 0x001fe200078e0000 */
[----:B------:R-:W-:Y:S01]  /*5c00*/  ULDC.64 UR16, c[0x0][0x640] ;  /* 0x0001900000107ab9 */ /* 0x000fe20000000a00 */
[----:B------:R-:W-:Y:S01]  /*5c10*/  IMAD R4, R2, UR10, RZ ;  /* 0x0000000a02047c24 */ /* 0x000fe2000f8e02ff */
[----:B------:R-:W-:Y:S01]  /*5c20*/  ISETP.NE.U32.AND P1, PT, RZ, UR16, PT ;  /* 0x00000010ff007c0c */ /* 0x000fe2000bf25070 */
[----:B------:R-:W-:Y:S01]  /*5c30*/  IMAD.WIDE.U32 R2, R5, UR10, R8 ;  /* 0x0000000a05027c25 */ /* 0x000fe2000f8e0008 */
[----:B------:R-:W0:Y:S01]  /*5c40*/  F2I.U32.TRUNC.NTZ R6, R6 ;  /* 0x0000000600067305 */ /* 0x000e22000020f000 */
[----:B--2---:R-:W-:Y:S01]  /*5c50*/  R2UR UR9, R7 ;  /* 0x00000000070972ca */ /* 0x004fe200000e0000 */
[----:B------:R-:W-:Y:S01]  /*5c60*/  ULDC UR10, c[0x0][0x618] ;  /* 0x00018600000a7ab9 */ /* 0x000fe20000000800 */
[----:B------:R-:W-:Y:S01]  /*5c70*/  IMAD R5, R5, UR11, R4 ;  /* 0x0000000b05057c24 */ /* 0x000fe2000f8e0204 */
[----:B------:R-:W-:-:S03]  /*5c80*/  ISETP.NE.AND.EX P1, PT, RZ, UR17, PT, P1 ;  /* 0x00000011ff007c0c */ /* 0x000fc6000bf25310 */
[----:B------:R-:W-:-:S05]  /*5c90*/  IMAD.IADD R3, R3, 0x1, R5 ;  /* 0x0000000103037824 */ /* 0x000fca00078e0205 */
[--C-:B------:R-:W-:Y:S02]  /*5ca0*/  SHF.R.U64 R8, R2, UR10, R3.reuse ;  /* 0x0000000a02087c19 */ /* 0x100fe40008001203 */
[----:B------:R-:W-:Y:S01]  /*5cb0*/  SHF.R.U32.HI R3, RZ, UR10, R3 ;  /* 0x0000000aff037c19 */ /* 0x000fe20008011603 */
[----:B------:R-:W-:Y:S01]  /*5cc0*/  ULDC UR10, c[0x0][0x608] ;  /* 0x00018200000a7ab9 */ /* 0x000fe20000000800 */
[----:B0-----:R-:W-:Y:S02]  /*5cd0*/  R2UR UR11, R6 ;  /* 0x00000000060b72ca */ /* 0x001fe400000e0000 */
[--C-:B------:R-:W-:Y:S02]  /*5ce0*/  SHF.R.U64 R14, R8, UR10, R3.reuse ;  /* 0x0000000a080e7c19 */ /* 0x100fe40008001203 */
[----:B------:R-:W-:Y:S01]  /*5cf0*/  SHF.R.U32.HI R3, RZ, UR10, R3 ;  /* 0x0000000aff037c19 */ /* 0x000fe20008011603 */
[----:B------:R-:W-:-:S03]  /*5d00*/  UIADD3 UR10, -UR9, URZ, URZ ;  /* 0x0000003f090a7290 */ /* 0x000fc6000fffe13f */
[--C-:B------:R-:W-:Y:S01]  /*5d10*/  SHF.R.U64 R16, R14, UR12, R3.reuse ;  /* 0x0000000c0e107c19 */ /* 0x100fe20008001203 */
[----:B------:R-:W-:Y:S01]  /*5d20*/  ULDC UR9, c[0x0][0x144] ;  /* 0x0000510000097ab9 */ /* 0x000fe20000000800 */
[----:B------:R-:W-:-:S03]  /*5d30*/  SHF.R.U32.HI R3, RZ, UR12, R3 ;  /* 0x0000000cff037c19 */ /* 0x000fc60008011603 */
[----:B------:R-:W-:Y:S01]  /*5d40*/  IMAD.MOV.U32 R2, RZ, RZ, R16 ;  /* 0x000000ffff027224 */ /* 0x000fe200078e0010 */
[----:B------:R-:W-:Y:S06]  /*5d50*/  @!P1 BRA `(.L_x_101) ;  /* 0x0000000000289947 */ /* 0x000fec0003800000 */
        /* <DEDUP_REMOVED lines=10> */
.L_x_101:
[----:B------:R-:W-:Y:S01]  /*5e00*/  UIADD3 UR11, -UR11, URZ, URZ ;  /* 0x0000003f0b0b7290 */ /* 0x000fe2000fffe13f */
[----:B------:R-:W-:Y:S01]  /*5e10*/  SHF.R.U64 R3, R2, UR18, R3 ;  /* 0x0000001202037c19 */ /* 0x000fe20008001203 */
[----:B------:R-:W-:Y:S01]  /*5e20*/  UIMAD UR8, UR9, UR10, UR8 ;  /* 0x0000000a090872a4 */ /* 0x000fe2000f8e0208 */
[----:B------:R-:W-:Y:S02]  /*5e30*/  LOP3.LUT R2, R14, UR14, RZ, 0xc0, !PT ;  /* 0x0000000e0e027c12 */ /* 0x000fe4000f8ec0ff */
[----:B------:R-:W-:Y:S01]  /*5e40*/  ULDC UR9, c[0x0][0x148] ;  /* 0x0000520000097ab9 */ /* 0x000fe20000000800 */
[----:B------:R-:W-:Y:S01]  /*5e50*/  IMAD.MOV R5, RZ, RZ, -R3 ;  /* 0x000000ffff057224 */ /* 0x000fe200078e0a03 */
[----:B------:R-:W-:Y:S01]  /*5e60*/  @UP2 UIMAD UR8, UR9, UR11, UR15 ;  /* 0x0000000b090822a4 */ /* 0x000fe2000f8e020f */
[----:B------:R-:W-:Y:S01]  /*5e70*/  IMAD R4, R3, UR13, R2 ;  /* 0x0000000d03047c24 */ /* 0x000fe2000f8e0202 */
[----:B------:R-:W-:Y:S01]  /*5e80*/  LOP3.LUT R7, R8, UR4, RZ, 0xc0, !PT ;  /* 0x0000000408077c12 */ /* 0x000fe2000f8ec0ff */
[----:B------:R-:W-:Y:S01]  /*5e90*/  ULDC UR9, c[0x0][0x638] ;  /* 0x00018e0000097ab9 */ /* 0x000fe20000000800 */
[----:B------:R-:W-:Y:S01]  /*5ea0*/  PLOP3.LUT P1, PT, PT, PT, UP2, 0x80, 0x0 ;  /* 0x000000000000781c */ /* 0x000fe20003f2f028 */
[----:B------:R-:W-:-:S02]  /*5eb0*/  IMAD R2, R5, UR9, R16 ;  /* 0x0000000905027c24 */ /* 0x000fc4000f8e0210 */
[----:B---3--:R-:W-:Y:S01]  /*5ec0*/  IMAD R4, R4, R17, UR8 ;  /* 0x0000000804047e24 */ /* 0x008fe2000f8e0211 */
[----:B------:R-:W-:Y:S01]  /*5ed0*/  ULDC UR8, c[0x0][0x600] ;  /* 0x0001800000087ab9 */ /* 0x000fe20000000800 */
[----:B------:R-:W-:Y:S02]  /*5ee0*/  IMAD.MOV.U32 R5, RZ, RZ, 0x1 ;  /* 0x00000001ff057424 */ /* 0x000fe400078e00ff */
[----:B------:R-:W-:Y:S02]  /*5ef0*/  IMAD R7, R2, UR8, R7 ;  /* 0x0000000802077c24 */ /* 0x000fe4000f8e0207 */
[----:B------:R-:W-:-:S03]  /*5f00*/  IMAD.MOV.U32 R2, RZ, RZ, R13 ;  /* 0x000000ffff027224 */ /* 0x000fc600078e000d */
[----:B------:R-:W-:Y:S02]  /*5f10*/  SEL R3, R7, R4, !P1 ;  /* 0x0000000407037207 */ /* 0x000fe40004800000 */
[----:B------:R-:W-:-:S07]  /*5f20*/  SEL R4, R4, R7, !P1 ;  /* 0x0000000704047207 */ /* 0x000fce0004800000 */
.L_x_99:
[----:B------:R-:W-:Y:S05]  /*5f30*/  BSYNC B1 ;  /* 0x0000000000017941 */ /* 0x000fea0003800000 */
.L_x_98:
[----:B------:R-:W-:-:S13]  /*5f40*/  LOP3.LUT P1, RZ, R5, 0xff, RZ, 0xc0, !PT ;  /* 0x000000ff05ff7812 */ /* 0x000fda000782c0ff */
[----:B------:R-:W-:Y:S05]  /*5f50*/  @P1 BRA `(.L_x_102) ;  /* 0xfffffff400341947 */ /* 0x000fea000383ffff */
[----:B------:R-:W-:Y:S05]  /*5f60*/  BSYNC B0 ;  /* 0x0000000000007941 */ /* 0x000fea0003800000 */
.L_x_90:
[----:B------:R-:W-:-:S03]  /*5f70*/  UMOV UR8, 0xffffffff ;  /* 0xffffffff00087882 */ /* 0x000fc60000000000 */
[----:B------:R-:W-:Y:S05]  /*5f80*/  BRA.DIV UR8, `(.L_x_103) ;  /* 0x0000000a08f87947 */ /* 0x000fea000b800000 */
[----:B------:R-:W-:-:S13]  /*5f90*/  ELECT P0, URZ, PT ;  /* 0x00000000003f782f */ /* 0x000fda0003800000 */
.L_x_131:
[----:B------:R-:W-:Y:S04]  /*5fa0*/  BSSY B0, `(.L_x_104) ;  /* 0x0000098000007945 */ /* 0x000fe80003800000 */
[----:B------:R-:W-:Y:S05]  /*5fb0*/  @!P0 BRA `(.L_x_105) ;  /* 0x0000000800588947 */ /* 0x000fea0003800000 */
[----:B------:R-:W-:-:S04]  /*5fc0*/  ULOP3.LUT UR8, UR5, 0x2, URZ, 0xfc, !UPT ;  /* 0x0000000205087892 */ /* 0x000fc8000f8efc3f */
[----:B------:R-:W-:-:S06]  /*5fd0*/  UISETP.NE.AND UP0, UPT, UR8, 0x3, UPT ;  /* 0x000000030800788c */ /* 0x000fcc000bf05270 */
[----:B------:R-:W-:-:S13]  /*5fe0*/  PLOP3.LUT P0, PT, PT, PT, UP0, 0x80, 0x0 ;  /* 0x000000000000781c */ /* 0x000fda0003f0f008 */
[----:B------:R-:W-:Y:S05]  /*5ff0*/  @!P0 BRA `(.L_x_106) ;  /* 0x0000000000048947 */ /* 0x000fea0003800000 */
[----:B------:R-:W-:Y:S01]  /*6000*/  BPT.TRAP 0x1 ;  /* 0x000000040000795c */ /* 0x000fe20000300000 */
.L_x_106:
[----:B------:R-:W0:Y:S01]  /*6010*/  S2R R3, SR_CgaCtaId ;  /* 0x0000000000037919 */ /* 0x000e220000008800 */
[----:B------:R-:W-:Y:S02]  /*6020*/  MOV R0, 0x400 ;  /* 0x0000040000007802 */ /* 0x000fe40000000f00 */
[----:B------:R-:W-:Y:S02]  /*6030*/  SHF.L.U32 R2, R11, 0x1f, RZ ;  /* 0x0000001f0b027819 */ /* 0x000fe400000006ff */
[----:B0-----:R-:W-:-:S05]  /*6040*/  LEA R3, R3, R0, 0x18 ;  /* 0x0000000003037211 */ /* 0x001fca00078ec0ff */
[----:B------:R-:W-:-:S04]  /*6050*/  VIADD R3, R3, 0x80 ;  /* 0x0000008003037836 */ /* 0x000fc80000000000 */
[C---:B------:R-:W-:Y:S02]  /*6060*/  IMAD R5, R10.reuse, 0x8, R3 ;  /* 0x000000080a057824 */ /* 0x040fe400078e0203 */
[----:B------:R-:W-:Y:S02]  /*6070*/  VIADD R10, R10, 0x1 ;  /* 0x000000010a0a7836 */ /* 0x000fe40000000000 */
[----:B------:R-:W0:Y:S03]  /*6080*/  SYNCS.PHASECHK.TRANS64.TRYWAIT P0, [R5+URZ], R2 ;  /* 0x00000002050075a7 */ /* 0x000e26000800017f */
[----:B------:R-:W-:-:S04]  /*6090*/  ISETP.NE.AND P1, PT, R10, 0x10, PT ;  /* 0x000000100a00780c */ /* 0x000fc80003f25270 */
[----:B------:R-:W-:Y:S02]  /*60a0*/  SEL R0, RZ, 0x1, P1 ;  /* 0x00000001ff007807 */ /* 0x000fe40000800000 */
[----:B------:R-:W-:Y:S02]  /*60b0*/  SEL R10, R10, RZ, P1 ;  /* 0x000000ff0a0a7207 */ /* 0x000fe40000800000 */
[----:B------:R-:W-:-:S03]  /*60c0*/  LOP3.LUT R11, R11, R0, RZ, 0x3c, !PT ;  /* 0x000000000b0b7212 */ /* 0x000fc600078e3cff */
[----:B------:R-:W-:Y:S01]  /*60d0*/  IMAD R7, R10, 0x8, R3 ;  /* 0x000000080a077824 */ /* 0x000fe200078e0203 */
[----:B------:R-:W-:Y:S01]  /*60e0*/  SHF.L.U32 R4, R11, 0x1f, RZ ;  /* 0x0000001f0b047819 */ /* 0x000fe200000006ff */
[----:B0-----:R-:W-:Y:S06]  /*60f0*/  @!P0 BRA `(.L_x_107) ;  /* 0x0000000800c08947 */ /* 0x001fec0003800000 */
.L_x_132:
[----:B------:R-:W1:Y:S01]  /*6100*/  SYNCS.PHASECHK.TRANS64.TRYWAIT P0, [R7+URZ], R4 ;  /* 0x00000004070075a7 */ /* 0x000e62000800017f */
[----:B------:R-:W-:-:S05]  /*6110*/  VIADD R0, R10, 0x1 ;  /* 0x000000010a007836 */ /* 0x000fca0000000000 */
[----:B------:R-:W-:-:S04]  /*6120*/  ISETP.NE.AND P1, PT, R0, 0x10, PT ;  /* 0x000000100000780c */ /* 0x000fc80003f25270 */
[----:B0-----:R-:W-:Y:S02]  /*6130*/  SEL R2, RZ, 0x1, P1 ;  /* 0x00000001ff027807 */ /* 0x001fe40000800000 */
[----:B------:R-:W-:Y:S02]  /*6140*/  SEL R0, R0, RZ, P1 ;  /* 0x000000ff00007207 */ /* 0x000fe40000800000 */
[----:B------:R-:W-:-:S03]  /*6150*/  LOP3.LUT R11, R11, R2, RZ, 0x3c, !PT ;  /* 0x000000020b0b7212 */ /* 0x000fc600078e3cff */
[----:B------:R-:W-:Y:S01]  /*6160*/  IMAD R6, R0, 0x8, R3 ;  /* 0x0000000800067824 */ /* 0x000fe200078e0203 */
[----:B------:R-:W-:Y:S01]  /*6170*/  SHF.L.U32 R5, R11, 0x1f, RZ ;  /* 0x0000001f0b057819 */ /* 0x000fe200000006ff */
[----:B-1----:R-:W-:Y:S06]  /*6180*/  @!P0 BRA `(.L_x_108) ;  /* 0x0000000800b08947 */ /* 0x002fec0003800000 */
.L_x_133:
[----:B------:R-:W1:Y:S01]  /*6190*/  SYNCS.PHASECHK.TRANS64.TRYWAIT P0, [R6+URZ], R5 ;  /* 0x00000005060075a7 */ /* 0x000e62000800017f */
[----:B------:R-:W-:-:S05]  /*61a0*/  VIADD R0, R0, 0x1 ;  /* 0x0000000100007836 */ /* 0x000fca0000000000 */
[----:B------:R-:W-:-:S04]  /*61b0*/  ISETP.NE.AND P1, PT, R0, 0x10, PT ;  /* 0x000000100000780c */ /* 0x000fc80003f25270 */
[----:B------:R-:W-:Y:S02]  /*61c0*/  SEL R2, RZ, 0x1, P1 ;  /* 0x00000001ff027807 */ /* 0x000fe40000800000 */
[----:B------:R-:W-:Y:S02]  /*61d0*/  SEL R0, R0, RZ, P1 ;  /* 0x000000ff00007207 */ /* 0x000fe40000800000 */
[----:B------:R-:W-:-:S03]  /*61e0*/  LOP3.LUT R11, R11, R2, RZ, 0x3c, !PT ;  /* 0x000000020b0b7212 */ /* 0x000fc600078e3cff */
[----:B0-----:R-:W-:Y:S01]  /*61f0*/  IMAD R7, R0, 0x8, R3 ;  /* 0x0000000800077824 */ /* 0x001fe200078e0203 */
[----:B------:R-:W-:Y:S01]  /*6200*/  SHF.L.U32 R4, R11, 0x1f, RZ ;  /* 0x0000001f0b047819 */ /* 0x000fe200000006ff */
[----:B-1----:R-:W-:Y:S06]  /*6210*/  @!P0 BRA `(.L_x_109) ;  /* 0x0000000800a08947 */ /* 0x002fec0003800000 */
.L_x_134:
        /* <DEDUP_REMOVED lines=9> */
.L_x_135:
        /* <DEDUP_REMOVED lines=9> */
.L_x_136:
        /* <DEDUP_REMOVED lines=9> */
.L_x_137:
        /* <DEDUP_REMOVED lines=9> */
.L_x_138:
        /* <DEDUP_REMOVED lines=9> */
.L_x_139:
        /* <DEDUP_REMOVED lines=9> */
.L_x_140:
        /* <DEDUP_REMOVED lines=9> */
.L_x_141:
        /* <DEDUP_REMOVED lines=9> */
.L_x_142:
        /* <DEDUP_REMOVED lines=9> */
.L_x_143:
        /* <DEDUP_REMOVED lines=9> */
.L_x_144:
        /* <DEDUP_REMOVED lines=9> */
.L_x_145:
[----:B------:R-:W1:Y:S01]  /*6850*/  SYNCS.PHASECHK.TRANS64.TRYWAIT P0, [R6+URZ], R5 ;  /* 0x00000005060075a7 */ /* 0x000e62000800017f */
[----:B------:R-:W-:-:S05]  /*6860*/  VIADD R0, R0, 0x1 ;  /* 0x0000000100007836 */ /* 0x000fca0000000000 */
[----:B------:R-:W-:-:S04]  /*6870*/  ISETP.NE.AND P1, PT, R0, 0x10, PT ;  /* 0x000000100000780c */ /* 0x000fc80003f25270 */
[----:B------:R-:W-:Y:S02]  /*6880*/  SEL R2, RZ, 0x1, P1 ;  /* 0x00000001ff027807 */ /* 0x000fe40000800000 */
[----:B------:R-:W-:Y:S02]  /*6890*/  SEL R0, R0, RZ, P1 ;  /* 0x000000ff00007207 */ /* 0x000fe40000800000 */
[----:B------:R-:W-:Y:S01]  /*68a0*/  LOP3.LUT R2, R11, R2, RZ, 0x3c, !PT ;  /* 0x000000020b027212 */ /* 0x000fe200078e3cff */
[----:B-1----:R-:W-:Y:S06]  /*68b0*/  @!P0 BRA `(.L_x_121) ;  /* 0x0000000400e88947 */ /* 0x002fec0003800000 */
.L_x_146:
[----:B------:R-:W-:Y:S01]  /*68c0*/  IMAD R3, R0, 0x8, R3 ;  /* 0x0000000800037824 */ /* 0x000fe200078e0203 */
[----:B------:R-:W-:-:S07]  /*68d0*/  SHF.L.U32 R0, R2, 0x1f, RZ ;  /* 0x0000001f02007819 */ /* 0x000fce00000006ff */
.L_x_122:
[----:B--2---:R2:W3:Y:S02]  /*68e0*/  SYNCS.PHASECHK.TRANS64.TRYWAIT P0, [R3+URZ], R0 ;  /* 0x00000000030075a7 */ /* 0x0044e4000800017f */
[----:B---3--:R-:W-:Y:S05]  /*68f0*/  @!P0 NANOSLEEP.SYNCS 0x989680 ;  /* 0x009896800000895d */ /* 0x008fea0003900000 */
[----:B------:R-:W3:Y:S02]  /*6900*/  @!P0 SYNCS.PHASECHK.TRANS64 P0, [R3+URZ], R0 ;  /* 0x00000000030085a7 */ /* 0x000ee4000800007f */
[----:B---3--:R-:W-:Y:S05]  /*6910*/  @!P0 BRA `(.L_x_122) ;  /* 0xfffffffc00f08947 */ /* 0x008fea000383ffff */
.L_x_105:
[----:B------:R-:W-:Y:S05]  /*6920*/  BSYNC B0 ;  /* 0x0000000000007941 */ /* 0x000fea0003800000 */
.L_x_104:
[----:B------:R-:W-:Y:S05]  /*6930*/  EXIT ;  /* 0x000000000000794d */ /* 0x000fea0003800000 */
.L_x_15:
[----:B0-----:R0:W1:Y:S02]  /*6940*/  SYNCS.PHASECHK.TRANS64.TRYWAIT P0, [R17+URZ+-0x8], R10 ;  /* 0xfffff80a110075a7 */ /* 0x001064000800017f */
[----:B-1----:R-:W-:Y:S05]  /*6950*/  @!P0 NANOSLEEP.SYNCS 0x989680 ;  /* 0x009896800000895d */ /* 0x002fea0003900000 */
[----:B------:R-:W1:Y:S02]  /*6960*/  @!P0 SYNCS.PHASECHK.TRANS64 P0, [R17+URZ+-0x8], R10 ;  /* 0xfffff80a110085a7 */ /* 0x000e64000800007f */
[----:B-1----:R-:W-:Y:S05]  /*6970*/  @!P0 BRA `(.L_x_15) ;  /* 0xfffffffc00f08947 */ /* 0x002fea000383ffff */
[----:B------:R-:W-:Y:S05]  /*6980*/  BRA `(.L_x_123) ;  /* 0xffffffac007c7947 */ /* 0x000fea000383ffff */
.L_x_20:
[----:B-1----:R-:W-:-:S04]  /*6990*/  IMAD.U32 R11, RZ, RZ, UR4 ;  /* 0x00000004ff0b7e24 */ /* 0x002fc8000f8e00ff */
[----:B------:R1:W2:Y:S03]  /*69a0*/  SYNCS.PHASECHK.TRANS64.TRYWAIT P0, [R11+URZ], R10 ;  /* 0x0000000a0b0075a7 */ /* 0x0002a6000800017f */
[----:B--2---:R-:W-:Y:S05]  /*69b0*/  @!P0 NANOSLEEP.SYNCS 0x989680 ;  /* 0x009896800000895d */ /* 0x004fea0003900000 */
[----:B------:R-:W2:Y:S02]  /*69c0*/  @!P0 SYNCS.PHASECHK.TRANS64 P0, [R11+URZ], R10 ;  /* 0x0000000a0b0085a7 */ /* 0x000ea4000800007f */
[----:B--2---:R-:W-:Y:S05]  /*69d0*/  @!P0 BRA `(.L_x_20) ;  /* 0xfffffffc00ec8947 */ /* 0x004fea000383ffff */
[----:B------:R-:W-:Y:S05]  /*69e0*/  BRA `(.L_x_19) ;  /* 0xffffffb000087947 */ /* 0x000fea000383ffff */
.L_x_26:
[----:B-1----:R-:W-:-:S04]  /*69f0*/  IMAD.U32 R12, RZ, RZ, UR22 ;  /* 0x00000016ff0c7e24 */ /* 0x002fc8000f8e00ff */
[----:B------:R1:W2:Y:S03]  /*6a00*/  SYNCS.PHASECHK.TRANS64.TRYWAIT P0, [R12+URZ], R11 ;  /* 0x0000000b0c0075a7 */ /* 0x0002a6000800017f */
[----:B--2---:R-:W-:Y:S05]  /*6a10*/  @!P0 NANOSLEEP.SYNCS 0x989680 ;  /* 0x009896800000895d */ /* 0x004fea0003900000 */
[----:B------:R-:W2:Y:S02]  /*6a20*/  @!P0 SYNCS.PHASECHK.TRANS64 P0, [R12+URZ], R11 ;  /* 0x0000000b0c0085a7 */ /* 0x000ea4000800007f */
[----:B--2---:R-:W-:Y:S05]  /*6a30*/  @!P0 BRA `(.L_x_26) ;  /* 0xfffffffc00ec8947 */ /* 0x004fea000383ffff */
[----:B------:R-:W-:Y:S05]  /*6a40*/  BRA `(.L_x_25) ;  /* 0xffffffb400e07947 */ /* 0x000fea000383ffff */
.L_x_34:
[----:B--2---:R2:W4:Y:S02]  /*6a50*/  SYNCS.PHASECHK.TRANS64.TRYWAIT P0, [R17+URZ+0x8], R10 ;  /* 0x0000080a110075a7 */ /* 0x004524000800017f */
[----:B----4-:R-:W-:Y:S05]  /*6a60*/  @!P0 NANOSLEEP.SYNCS 0x989680 ;  /* 0x009896800000895d */ /* 0x010fea0003900000 */
[----:B------:R-:W4:Y:S02]  /*6a70*/  @!P0 SYNCS.PHASECHK.TRANS64 P0, [R17+URZ+0x8], R10 ;  /* 0x0000080a110085a7 */ /* 0x000f24000800007f */
[----:B----4-:R-:W-:Y:S05]  /*6a80*/  @!P0 BRA `(.L_x_34) ;  /* 0xfffffffc00f08947 */ /* 0x010fea000383ffff */
[----:B------:R-:W-:Y:S05]  /*6a90*/  BRA `(.L_x_124) ;  /* 0xffffffc000607947 */ /* 0x000fea000383ffff */
.L_x_91:
[----:B------:R-:W-:Y:S01]  /*6aa0*/  BSSY B1, `(.L_x_125) ;  /* 0x0000006000017945 */ /* 0x000fe20003800000 */
[----:B------:R-:W-:-:S07]  /*6ab0*/  IMAD.MOV.U32 R5, RZ, RZ, -0x1 ;  /* 0xffffffffff057424 */ /* 0x000fce00078e00ff */
[----:B------:R-:W-:Y:S05]  /*6ac0*/  WARPSYNC.COLLECTIVE R5, `(.L_x_126) ;  /* 0x00000000050c7348 */ /* 0x000fea0003c00000 */
[----:B------:R-:W-:Y:S02]  /*6ad0*/  ELECT P1, UR62, PT ;  /* 0x00000000003e782f */ /* 0x000fe40003820000 */
[----:B------:R-:W-:Y:S01]  /*6ae0*/  MOV R5, UR62 ;  /* 0x0000003e00057c02 */ /* 0x000fe20008000f00 */
[----:B------:R-:W-:Y:S10]  /*6af0*/  ENDCOLLECTIVE ;  /* 0x000000000000791b */ /* 0x000ff40003800000 */
.L_x_126:
[----:B------:R-:W-:Y:S05]  /*6b00*/  BSYNC B1 ;  /* 0x0000000000017941 */ /* 0x000fea0003800000 */
.L_x_125:
[----:B------:R-:W-:Y:S05]  /*6b10*/  BRA `(.L_x_127) ;  /* 0xffffffe800507947 */ /* 0x000fea000383ffff */
.L_x_94:
[----:B-1----:R1:W2:Y:S02]  /*6b20*/  SYNCS.PHASECHK.TRANS64.TRYWAIT P1, [R14+URZ+0x80], R5 ;  /* 0x000080050e0075a7 */ /* 0x0022a4000802017f */
[----:B--2---:R-:W-:Y:S05]  /*6b30*/  @!P1 NANOSLEEP.SYNCS 0x989680 ;  /* 0x009896800000995d */ /* 0x004fea0003900000 */
[----:B------:R-:W2:Y:S02]  /*6b40*/  @!P1 SYNCS.PHASECHK.TRANS64 P1, [R14+URZ+0x80], R5 ;  /* 0x000080050e0095a7 */ /* 0x000ea4000802007f */
[----:B--2---:R-:W-:Y:S05]  /*6b50*/  @!P1 BRA `(.L_x_94) ;  /* 0xfffffffc00f09947 */ /* 0x004fea000383ffff */
[----:B------:R-:W-:Y:S05]  /*6b60*/  BRA `(.L_x_128) ;  /* 0xffffffe800847947 */ /* 0x000fea000383ffff */
.L_x_103:
[----:B------:R-:W-:Y:S01]  /*6b70*/  BSSY B0, `(.L_x_129) ;  /* 0x0000006000007945 */ /* 0x000fe20003800000 */
[----:B------:R-:W-:-:S07]  /*6b80*/  IMAD.MOV.U32 R5, RZ, RZ, -0x1 ;  /* 0xffffffffff057424 */ /* 0x000fce00078e00ff */
[----:B------:R-:W-:Y:S05]  /*6b90*/  WARPSYNC.COLLECTIVE R5, `(.L_x_130) ;  /* 0x00000000050c7348 */ /* 0x000fea0003c00000 */
[----:B------:R-:W-:Y:S02]  /*6ba0*/  ELECT P1, UR62, PT ;  /* 0x00000000003e782f */ /* 0x000fe40003820000 */
[----:B------:R-:W-:Y:S01]  /*6bb0*/  MOV R5, UR62 ;  /* 0x0000003e00057c02 */ /* 0x000fe20008000f00 */
[----:B------:R-:W-:Y:S10]  /*6bc0*/  ENDCOLLECTIVE ;  /* 0x000000000000791b */ /* 0x000ff40003800000 */
.L_x_130:
[----:B------:R-:W-:Y:S05]  /*6bd0*/  BSYNC B0 ;  /* 0x0000000000007941 */ /* 0x000fea0003800000 */
.L_x_129:
[----:B------:R-:W-:Y:S01]  /*6be0*/  PLOP3.LUT P0, PT, P1, PT, PT, 0x80, 0x0 ;  /* 0x000000000000781c */ /* 0x000fe20000f0f070 */
[----:B------:R-:W-:-:S12]  /*6bf0*/  BRA `(.L_x_131) ;  /* 0xfffffff000e87947 */ /* 0x000fd8000383ffff */
.L_x_107:
[----:B0-----:R0:W1:Y:S02]  /*6c00*/  SYNCS.PHASECHK.TRANS64.TRYWAIT P0, [R5+URZ], R2 ;  /* 0x00000002050075a7 */ /* 0x001064000800017f */
[----:B-1----:R-:W-:Y:S05]  /*6c10*/  @!P0 NANOSLEEP.SYNCS 0x989680 ;  /* 0x009896800000895d */ /* 0x002fea0003900000 */
[----:B------:R-:W1:Y:S02]  /*6c20*/  @!P0 SYNCS.PHASECHK.TRANS64 P0, [R5+URZ], R2 ;  /* 0x00000002050085a7 */ /* 0x000e64000800007f */
[----:B-1----:R-:W-:Y:S05]  /*6c30*/  @!P0 BRA `(.L_x_107) ;  /* 0xfffffffc00f08947 */ /* 0x002fea000383ffff */
[----:B------:R-:W-:Y:S05]  /*6c40*/  BRA `(.L_x_132) ;  /* 0xfffffff4002c7947 */ /* 0x000fea000383ffff */
.L_x_108:
[----:B0-----:R0:W1:Y:S02]  /*6c50*/  SYNCS.PHASECHK.TRANS64.TRYWAIT P0, [R7+URZ], R4 ;  /* 0x00000004070075a7 */ /* 0x001064000800017f */
[----:B-1----:R-:W-:Y:S05]  /*6c60*/  @!P0 NANOSLEEP.SYNCS 0x989680 ;  /* 0x009896800000895d */ /* 0x002fea0003900000 */
[----:B------:R-:W1:Y:S02]  /*6c70*/  @!P0 SYNCS.PHASECHK.TRANS64 P0, [R7+URZ], R4 ;  /* 0x00000004070085a7 */ /* 0x000e64000800007f */
[----:B-1----:R-:W-:Y:S05]  /*6c80*/  @!P0 BRA `(.L_x_108) ;  /* 0xfffffffc00f08947 */ /* 0x002fea000383ffff */
[----:B------:R-:W-:Y:S05]  /*6c90*/  BRA `(.L_x_133) ;  /* 0xfffffff4003c7947 */ /* 0x000fea000383ffff */
.L_x_109:
[----:B0-----:R0:W1:Y:S02]  /*6ca0*/  SYNCS.PHASECHK.TRANS64.TRYWAIT P0, [R6+URZ], R5 ;  /* 0x00000005060075a7 */ /* 0x001064000800017f */
[----:B-1----:R-:W-:Y:S05]  /*6cb0*/  @!P0 NANOSLEEP.SYNCS 0x989680 ;  /* 0x009896800000895d */ /* 0x002fea0003900000 */
[----:B------:R-:W1:Y:S02]  /*6cc0*/  @!P0 SYNCS.PHASECHK.TRANS64 P0, [R6+URZ], R5 ;  /* 0x00000005060085a7 */ /* 0x000e64000800007f */
[----:B-1----:R-:W-:Y:S05]  /*6cd0*/  @!P0 BRA `(.L_x_109) ;  /* 0xfffffffc00f08947 */ /* 0x002fea000383ffff */
[----:B------:R-:W-:Y:S05]  /*6ce0*/  BRA `(.L_x_134) ;  /* 0xfffffff4004c7947 */ /* 0x000fea000383ffff */
.L_x_110:
[----:B0-----:R0:W1:Y:S02]  /*6cf0*/  SYNCS.PHASECHK.TRANS64.TRYWAIT P0, [R7+URZ], R4 ;  /* 0x00000004070075a7 */ /* 0x001064000800017f */
[----:B-1----:R-:W-:Y:S05]  /*6d00*/  @!P0 NANOSLEEP.SYNCS 0x989680 ;  /* 0x009896800000895d */ /* 0x002fea0003900000 */
[----:B------:R-:W1:Y:S02]  /*6d10*/  @!P0 SYNCS.PHASECHK.TRANS64 P0, [R7+URZ], R4 ;  /* 0x00000004070085a7 */ /* 0x000e64000800007f */
[----:B-1----:R-:W-:Y:S05]  /*6d20*/  @!P0 BRA `(.L_x_110) ;  /* 0xfffffffc00f08947 */ /* 0x002fea000383ffff */
[----:B------:R-:W-:Y:S05]  /*6d30*/  BRA `(.L_x_135) ;  /* 0xfffffff4005c7947 */ /* 0x000fea000383ffff */
.L_x_111:
[----:B0-----:R0:W1:Y:S02]  /*6d40*/  SYNCS.PHASECHK.TRANS64.TRYWAIT P0, [R6+URZ], R5 ;  /* 0x00000005060075a7 */ /* 0x001064000800017f */
[----:B-1----:R-:W-:Y:S05]  /*6d50*/  @!P0 NANOSLEEP.SYNCS 0x989680 ;  /* 0x009896800000895d */ /* 0x002fea0003900000 */
[----:B------:R-:W1:Y:S02]  /*6d60*/  @!P0 SYNCS.PHASECHK.TRANS64 P0, [R6+URZ], R5 ;  /* 0x00000005060085a7 */ /* 0x000e64000800007f */
[----:B-1----:R-:W-:Y:S05]  /*6d70*/  @!P0 BRA `(.L_x_111) ;  /* 0xfffffffc00f08947 */ /* 0x002fea000383ffff */
[----:B------:R-:W-:Y:S05]  /*6d80*/  BRA `(.L_x_136) ;  /* 0xfffffff4006c7947 */ /* 0x000fea000383ffff */
.L_x_112:
[----:B0-----:R0:W1:Y:S02]  /*6d90*/  SYNCS.PHASECHK.TRANS64.TRYWAIT P0, [R7+URZ], R4 ;  /* 0x00000004070075a7 */ /* 0x001064000800017f */
[----:B-1----:R-:W-:Y:S05]  /*6da0*/  @!P0 NANOSLEEP.SYNCS 0x989680 ;  /* 0x009896800000895d */ /* 0x002fea0003900000 */
[----:B------:R-:W1:Y:S02]  /*6db0*/  @!P0 SYNCS.PHASECHK.TRANS64 P0, [R7+URZ], R4 ;  /* 0x00000004070085a7 */ /* 0x000e64000800007f */
[----:B-1----:R-:W-:Y:S05]  /*6dc0*/  @!P0 BRA `(.L_x_112) ;  /* 0xfffffffc00f08947 */ /* 0x002fea000383ffff */
[----:B------:R-:W-:Y:S05]  /*6dd0*/  BRA `(.L_x_137) ;  /* 0xfffffff4007c7947 */ /* 0x000fea000383ffff */
.L_x_113:
[----:B0-----:R0:W1:Y:S02]  /*6de0*/  SYNCS.PHASECHK.TRANS64.TRYWAIT P0, [R6+URZ], R5 ;  /* 0x00000005060075a7 */ /* 0x001064000800017f */
[----:B-1----:R-:W-:Y:S05]  /*6df0*/  @!P0 NANOSLEEP.SYNCS 0x989680 ;  /* 0x009896800000895d */ /* 0x002fea0003900000 */
[----:B------:R-:W1:Y:S02]  /*6e00*/  @!P0 SYNCS.PHASECHK.TRANS64 P0, [R6+URZ], R5 ;  /* 0x00000005060085a7 */ /* 0x000e64000800007f */
[----:B-1----:R-:W-:Y:S05]  /*6e10*/  @!P0 BRA `(.L_x_113) ;  /* 0xfffffffc00f08947 */ /* 0x002fea000383ffff */
[----:B------:R-:W-:Y:S05]  /*6e20*/  BRA `(.L_x_138) ;  /* 0xfffffff4008c7947 */ /* 0x000fea000383ffff */
.L_x_114:
[----:B0-----:R0:W1:Y:S02]  /*6e30*/  SYNCS.PHASECHK.TRANS64.TRYWAIT P0, [R7+URZ], R4 ;  /* 0x00000004070075a7 */ /* 0x001064000800017f */
[----:B-1----:R-:W-:Y:S05]  /*6e40*/  @!P0 NANOSLEEP.SYNCS 0x989680 ;  /* 0x009896800000895d */ /* 0x002fea0003900000 */
[----:B------:R-:W1:Y:S02]  /*6e50*/  @!P0 SYNCS.PHASECHK.TRANS64 P0, [R7+URZ], R4 ;  /* 0x00000004070085a7 */ /* 0x000e64000800007f */
[----:B-1----:R-:W-:Y:S05]  /*6e60*/  @!P0 BRA `(.L_x_114) ;  /* 0xfffffffc00f08947 */ /* 0x002fea000383ffff */
[----:B------:R-:W-:Y:S05]  /*6e70*/  BRA `(.L_x_139) ;  /* 0xfffffff4009c7947 */ /* 0x000fea000383ffff */
.L_x_115:
[----:B0-----:R0:W1:Y:S02]  /*6e80*/  SYNCS.PHASECHK.TRANS64.TRYWAIT P0, [R6+URZ], R5 ;  /* 0x00000005060075a7 */ /* 0x001064000800017f */
[----:B-1----:R-:W-:Y:S05]  /*6e90*/  @!P0 NANOSLEEP.SYNCS 0x989680 ;  /* 0x009896800000895d */ /* 0x002fea0003900000 */
[----:B------:R-:W1:Y:S02]  /*6ea0*/  @!P0 SYNCS.PHASECHK.TRANS64 P0, [R6+URZ], R5 ;  /* 0x00000005060085a7 */ /* 0x000e64000800007f */
[----:B-1----:R-:W-:Y:S05]  /*6eb0*/  @!P0 BRA `(.L_x_115) ;  /* 0xfffffffc00f08947 */ /* 0x002fea000383ffff */
[----:B------:R-:W-:Y:S05]  /*6ec0*/  BRA `(.L_x_140) ;  /* 0xfffffff400ac7947 */ /* 0x000fea000383ffff */
.L_x_116:
[----:B0-----:R0:W1:Y:S02]  /*6ed0*/  SYNCS.PHASECHK.TRANS64.TRYWAIT P0, [R7+URZ], R4 ;  /* 0x00000004070075a7 */ /* 0x001064000800017f */
[----:B-1----:R-:W-:Y:S05]  /*6ee0*/  @!P0 NANOSLEEP.SYNCS 0x989680 ;  /* 0x009896800000895d */ /* 0x002fea0003900000 */
[----:B------:R-:W1:Y:S02]  /*6ef0*/  @!P0 SYNCS.PHASECHK.TRANS64 P0, [R7+URZ], R4 ;  /* 0x00000004070085a7 */ /* 0x000e64000800007f */
[----:B-1----:R-:W-:Y:S05]  /*6f00*/  @!P0 BRA `(.L_x_116) ;  /* 0xfffffffc00f08947 */ /* 0x002fea000383ffff */
[----:B------:R-:W-:Y:S05]  /*6f10*/  BRA `(.L_x_141) ;  /* 0xfffffff400bc7947 */ /* 0x000fea000383ffff */
.L_x_117:
[----:B0-----:R0:W1:Y:S02]  /*6f20*/  SYNCS.PHASECHK.TRANS64.TRYWAIT P0, [R6+URZ], R5 ;  /* 0x00000005060075a7 */ /* 0x001064000800017f */
[----:B-1----:R-:W-:Y:S05]  /*6f30*/  @!P0 NANOSLEEP.SYNCS 0x989680 ;  /* 0x009896800000895d */ /* 0x002fea0003900000 */
[----:B------:R-:W1:Y:S02]  /*6f40*/  @!P0 SYNCS.PHASECHK.TRANS64 P0, [R6+URZ], R5 ;  /* 0x00000005060085a7 */ /* 0x000e64000800007f */
[----:B-1----:R-:W-:Y:S05]  /*6f50*/  @!P0 BRA `(.L_x_117) ;  /* 0xfffffffc00f08947 */ /* 0x002fea000383ffff */
[----:B------:R-:W-:Y:S05]  /*6f60*/  BRA `(.L_x_142) ;  /* 0xfffffff400cc7947 */ /* 0x000fea000383ffff */
.L_x_118:
[----:B0-----:R0:W1:Y:S02]  /*6f70*/  SYNCS.PHASECHK.TRANS64.TRYWAIT P0, [R7+URZ], R4 ;  /* 0x00000004070075a7 */ /* 0x001064000800017f */
[----:B-1----:R-:W-:Y:S05]  /*6f80*/  @!P0 NANOSLEEP.SYNCS 0x989680 ;  /* 0x009896800000895d */ /* 0x002fea0003900000 */
[----:B------:R-:W1:Y:S02]  /*6f90*/  @!P0 SYNCS.PHASECHK.TRANS64 P0, [R7+URZ], R4 ;  /* 0x00000004070085a7 */ /* 0x000e64000800007f */
[----:B-1----:R-:W-:Y:S05]  /*6fa0*/  @!P0 BRA `(.L_x_118) ;  /* 0xfffffffc00f08947 */ /* 0x002fea000383ffff */
[----:B------:R-:W-:Y:S05]  /*6fb0*/  BRA `(.L_x_143) ;  /* 0xfffffff400dc7947 */ /* 0x000fea000383ffff */
.L_x_119:
[----:B0-----:R0:W1:Y:S02]  /*6fc0*/  SYNCS.PHASECHK.TRANS64.TRYWAIT P0, [R6+URZ], R5 ;  /* 0x00000005060075a7 */ /* 0x001064000800017f */
[----:B-1----:R-:W-:Y:S05]  /*6fd0*/  @!P0 NANOSLEEP.SYNCS 0x989680 ;  /* 0x009896800000895d */ /* 0x002fea0003900000 */
[----:B------:R-:W1:Y:S02]  /*6fe0*/  @!P0 SYNCS.PHASECHK.TRANS64 P0, [R6+URZ], R5 ;  /* 0x00000005060085a7 */ /* 0x000e64000800007f */
[----:B-1----:R-:W-:Y:S05]  /*6ff0*/  @!P0 BRA `(.L_x_119) ;  /* 0xfffffffc00f08947 */ /* 0x002fea000383ffff */
[----:B------:R-:W-:Y:S05]  /*7000*/  BRA `(.L_x_144) ;  /* 0xfffffff400ec7947 */ /* 0x000fea000383ffff */
.L_x_120:
[----:B0-----:R0:W1:Y:S02]  /*7010*/  SYNCS.PHASECHK.TRANS64.TRYWAIT P0, [R7+URZ], R4 ;  /* 0x00000004070075a7 */ /* 0x001064000800017f */
[----:B-1----:R-:W-:Y:S05]  /*7020*/  @!P0 NANOSLEEP.SYNCS 0x989680 ;  /* 0x009896800000895d */ /* 0x002fea0003900000 */
[----:B------:R-:W1:Y:S02]  /*7030*/  @!P0 SYNCS.PHASECHK.TRANS64 P0, [R7+URZ], R4 ;  /* 0x00000004070085a7 */ /* 0x000e64000800007f */
[----:B-1----:R-:W-:Y:S05]  /*7040*/  @!P0 BRA `(.L_x_120) ;  /* 0xfffffffc00f08947 */ /* 0x002fea000383ffff */
[----:B------:R-:W-:Y:S05]  /*7050*/  BRA `(.L_x_145) ;  /* 0xfffffff400fc7947 */ /* 0x000fea000383ffff */
.L_x_121:
[----:B-1----:R1:W2:Y:S02]  /*7060*/  SYNCS.PHASECHK.TRANS64.TRYWAIT P0, [R6+URZ], R5 ;  /* 0x00000005060075a7 */ /* 0x0022a4000800017f */
[----:B--2---:R-:W-:Y:S05]  /*7070*/  @!P0 NANOSLEEP.SYNCS 0x989680 ;  /* 0x009896800000895d */ /* 0x004fea0003900000 */
[----:B------:R-:W2:Y:S02]  /*7080*/  @!P0 SYNCS.PHASECHK.TRANS64 P0, [R6+URZ], R5 ;  /* 0x00000005060085a7 */ /* 0x000ea4000800007f */
[----:B--2---:R-:W-:Y:S05]  /*7090*/  @!P0 BRA `(.L_x_121) ;  /* 0xfffffffc00f08947 */ /* 0x004fea000383ffff */
[----:B------:R-:W-:Y:S05]  /*70a0*/  BRA `(.L_x_146) ;  /* 0xfffffff800047947 */ /* 0x000fea000383ffff */
.L_x_147:
[----:B------:R-:W-:-:S00]  /*70b0*/  BRA `(.L_x_147) ;  /* 0xfffffffc00fc7947 */ /* 0x000fc0000383ffff */
[----:B------:R-:W-:-:S00]  /*70c0*/  NOP ;  /* 0x0000000000007918 */ /* 0x000fc00000000000 */
        /* <DEDUP_REMOVED lines=11> */
.L_x_148:


//--------------------- .nv.shared._ZN7cutlass13device_kernelINS_4gemm6kernel13GemmUniversalIN4cute5tupleIJiiiiEEENS1_10collective13CollectiveMmaINS1_37MainloopSm90TmaGmmaWarpSpecializedFP8ILi16ENS5_IJNS4_1CILi1EEESB_SB_EEENS1_32KernelTmaWarpSpecializedPingpongEEENS5_IJNSA_ILi64EEENSA_ILi48EEENSA_ILi128EEEEEENS_12float_e4m3_tENS5_IJlSB_lEEESJ_SK_NS4_8TiledMMAINS4_8MMA_AtomIJNS4_4SM904GMMA30MMA_64x16x32_F32E4M3E4M3_SS_TNILNSO_7ScaleInE1ELSQ_1EEEEEENS4_6LayoutISC_NS5_IJNSA_ILi0EEESU_SU_EEEEENS5_IJNS4_10UnderscoreESX_SX_EEEEENS4_13SM90_TMA_LOADENS4_14ComposedLayoutINS4_7SwizzleILi3ELi4ELi3EEENS4_18smem_ptr_flag_bitsILi8EEENST_INS5_IJNSA_ILi8EEESH_EEENS5_IJSH_SB_EEEEEEEvNS4_8identityES10_S1A_vS1B_EENS_8epilogue10collective6detail29Sm90TmaWarpSpecializedAdapterINS1E_15DefaultEpilogueISJ_SK_SK_NS1D_6thread17LinearCombinationISJ_Li1EffLNS1I_9ScaleType4KindE0ELNS_15FloatRoundStyleE2ESJ_EENS1_15EpilogueDefaultEEEEEvvEEEEvNT_6ParamsE --------------------------
	.section	.nv.shared._ZN7cutlass13device_kernelINS_4gemm6kernel13GemmUniversalIN4cute5tupleIJiiiiEEENS1_10collective13CollectiveMmaINS1_37MainloopSm90TmaGmmaWarpSpecializedFP8ILi16ENS5_IJNS4_1CILi1EEESB_SB_EEENS1_32KernelTmaWarpSpecializedPingpongEEENS5_IJNSA_ILi64EEENSA_ILi48EEENSA_ILi128EEEEEENS_12float_e4m3_tENS5_IJlSB_lEEESJ_SK_NS4_8TiledMMAINS4_8MMA_AtomIJNS4_4SM904GMMA30MMA_64x16x32_F32E4M3E4M3_SS_TNILNSO_7ScaleInE1ELSQ_1EEEEEENS4_6LayoutISC_NS5_IJNSA_ILi0EEESU_SU_EEEEENS5_IJNS4_10UnderscoreESX_SX_EEEEENS4_13SM90_TMA_LOADENS4_14ComposedLayoutINS4_7SwizzleILi3ELi4ELi3EEENS4_18smem_ptr_flag_bitsILi8EEENST_INS5_IJNSA_ILi8EEESH_EEENS5_IJSH_SB_EEEEEEEvNS4_8identityES10_S1A_vS1B_EENS_8epilogue10collective6detail29Sm90TmaWarpSpecializedAdapterINS1E_15DefaultEpilogueISJ_SK_SK_NS1D_6thread17LinearCombinationISJ_Li1EffLNS1I_9ScaleType4KindE0ELNS_15FloatRoundStyleE2ESJ_EENS1_15EpilogueDefaultEEEEEvvEEEEvNT_6ParamsE,"aw",@nobits
	.sectionflags	@""
	.align	16
	.zero		1024


//--------------------- .nv.shared.reserved.0     --------------------------
	.section	.nv.shared.reserved.0,"aw",@nobits
	.weak		__nv_reservedSMEM_offset_0_alias
	.size		__nv_reservedSMEM_offset_0_alias, 0, 0
	.other		__nv_reservedSMEM_offset_0_alias,@"STO_CUDA_RESERVED_SHARED STV_DEFAULT"
__nv_reservedSMEM_offset_0_alias:
	.zero		0


//--------------------- .nv.global                --------------------------
	.section	.nv.global,"aw",@nobits
.nv.global:
	.type		_ZN40_INTERNAL_c4cb8ab4_4_k_cu_3d7edc69_127814cute1_E,@object
	.size		_ZN40_INTERNAL_c4cb8ab4_4_k_cu_3d7edc69_127814cute1_E,(_ZN40_INTERNAL_c4cb8ab4_4_k_cu_3d7edc69_127814cuda3std3__45__cpo6cbeginE - _ZN40_INTERNAL_c4cb8ab4_4_k_cu_3d7edc69_127814cute1_E)
_ZN40_INTERNAL_c4cb8ab4_4_k_cu_3d7edc69_127814cute1_E:
	.zero		1
	.type		_ZN40_INTERNAL_c4cb8ab4_4_k_cu_3d7edc69_127814cuda3std3__45__cpo6cbeginE,@object
	.size		_ZN40_INTERNAL_c4cb8ab4_4_k_cu_3d7edc69_127814cuda3std3__45__cpo6cbeginE,(_ZN40_INTERNAL_c4cb8ab4_4_k_cu_3d7edc69_127814cuda3std3__48in_placeE - _ZN40_INTERNAL_c4cb8ab4_4_k_cu_3d7edc69_127814cuda3std3__45__cpo6cbeginE)
_ZN40_INTERNAL_c4cb8ab4_4_k_cu_3d7edc69_127814cuda3std3__45__cpo6cbeginE:
	.zero		1
	.type		_ZN40_INTERNAL_c4cb8ab4_4_k_cu_3d7edc69_127814cuda3std3__48in_placeE,@object
	.size		_ZN40_INTERNAL_c4cb8ab4_4_k_cu_3d7edc69_127814cuda3std3__48in_placeE,(_ZN40_INTERNAL_c4cb8ab4_4_k_cu_3d7edc69_127814cuda3std6ranges3__45__cpo9iter_moveE - _ZN40_INTERNAL_c4cb8ab4_4_k_cu_3d7edc69_127814cuda3std3__48in_placeE)
_ZN40_INTERNAL_c4cb8ab4_4_k_cu_3d7edc69_127814cuda3std3__48in_placeE:
	.zero		1
	.type		_ZN40_INTERNAL_c4cb8ab4_4_k_cu_3d7edc69_127814cuda3std6ranges3__45__cpo9iter_moveE,@object
	.size		_ZN40_INTERNAL_c4cb8ab4_4_k_cu_3d7edc69_127814cuda3std6ranges3__45__cpo9iter_moveE,(_ZN40_INTERNAL_c4cb8ab4_4_k_cu_3d7edc69_127814cuda3std3__45__cpo5beginE - _ZN40_INTERNAL_c4cb8ab4_4_k_cu_3d7edc69_127814cuda3std6ranges3__45__cpo9iter_moveE)
_ZN40_INTERNAL_c4cb8ab4_4_k_cu_3d7edc69_127814cuda3std6ranges3__45__cpo9iter_moveE:
	.zero		1
	.type		_ZN40_INTERNAL_c4cb8ab4_4_k_cu_3d7edc69_127814cuda3std3__45__cpo5beginE,@object
	.size		_ZN40_INTERNAL_c4cb8ab4_4_k_cu_3d7edc69_127814cuda3std3__45__cpo5beginE,(_ZN40_INTERNAL_c4cb8ab4_4_k_cu_3d7edc69_127814cuda3std3__442_GLOBAL__N__c4cb8ab4_4_k_cu_3d7edc69_127816ignoreE - _ZN40_INTERNAL_c4cb8ab4_4_k_cu_3d7edc69_127814cuda3std3__45__cpo5beginE)
_ZN40_INTERNAL_c4cb8ab4_4_k_cu_3d7edc69_127814cuda3std3__45__cpo5beginE:
	.zero		1
	.type		_ZN40_INTERNAL_c4cb8ab4_4_k_cu_3d7edc69_127814cuda3std3__442_GLOBAL__N__c4cb8ab4_4_k_cu_3d7edc69_127816ignoreE,@object
	.size		_ZN40_INTERNAL_c4cb8ab4_4_k_cu_3d7edc69_127814cuda3std3__442_GLOBAL__N__c4cb8ab4_4_k_cu_3d7edc69_127816ignoreE,(_ZN40_INTERNAL_c4cb8ab4_4_k_cu_3d7edc69_127814cute7productE - _ZN40_INTERNAL_c4cb8ab4_4_k_cu_3d7edc69_127814cuda3std3__442_GLOBAL__N__c4cb8ab4_4_k_cu_3d7edc69_127816ignoreE)
_ZN40_INTERNAL_c4cb8ab4_4_k_cu_3d7edc69_127814cuda3std3__442_GLOBAL__N__c4cb8ab4_4_k_cu_3d7edc69_127816ignoreE:
	.zero		1
	.type		_ZN40_INTERNAL_c4cb8ab4_4_k_cu_3d7edc69_127814cute7productE,@object
	.size		_ZN40_INTERNAL_c4cb8ab4_4_k_cu_3d7edc69_127814cute7productE,(_ZN40_INTERNAL_c4cb8ab4_4_k_cu_3d7edc69_127814cuda3std3__45__cpo3endE - _ZN40_INTERNAL_c4cb8ab4_4_k_cu_3d7edc69_127814cute7productE)
_ZN40_INTERNAL_c4cb8ab4_4_k_cu_3d7edc69_127814cute7productE:
	.zero		1
	.type		_ZN40_INTERNAL_c4cb8ab4_4_k_cu_3d7edc69_127814cuda3std3__45__cpo3endE,@object
	.size		_ZN40_INTERNAL_c4cb8ab4_4_k_cu_3d7edc69_127814cuda3std3__45__cpo3endE,(_ZN40_INTERNAL_c4cb8ab4_4_k_cu_3d7edc69_127814cuda3std3__419piecewise_constructE - _ZN40_INTERNAL_c4cb8ab4_4_k_cu_3d7edc69_127814cuda3std3__45__cpo3endE)
_ZN40_INTERNAL_c4cb8ab4_4_k_cu_3d7edc69_127814cuda3std3__45__cpo3endE:
	.zero		1
	.type		_ZN40_INTERNAL_c4cb8ab4_4_k_cu_3d7edc69_127814cuda3std3__419piecewise_constructE,@object
	.size		_ZN40_INTERNAL_c4cb8ab4_4_k_cu_3d7edc69_127814cuda3std3__419piecewise_constructE,(_ZN40_INTERNAL_c4cb8ab4_4_k_cu_3d7edc69_127814cuda3std3__45__cpo4cendE - _ZN40_INTERNAL_c4cb8ab4_4_k_cu_3d7edc69_127814cuda3std3__419piecewise_constructE)
_ZN40_INTERNAL_c4cb8ab4_4_k_cu_3d7edc69_127814cuda3std3__419piecewise_constructE:
	.zero		1
	.type		_ZN40_INTERNAL_c4cb8ab4_4_k_cu_3d7edc69_127814cuda3std3__45__cpo4cendE,@object
	.size		_ZN40_INTERNAL_c4cb8ab4_4_k_cu_3d7edc69_127814cuda3std3__45__cpo4cendE,(_ZN40_INTERNAL_c4cb8ab4_4_k_cu_3d7edc69_127814cuda3std6ranges3__45__cpo4swapE - _ZN40_INTERNAL_c4cb8ab4_4_k_cu_3d7edc69_127814cuda3std3__45__cpo4cendE)
_ZN40_INTERNAL_c4cb8ab4_4_k_cu_3d7edc69_127814cuda3std3__45__cpo4cendE:
	.zero		1
	.type		_ZN40_INTERNAL_c4cb8ab4_4_k_cu_3d7edc69_127814cuda3std6ranges3__45__cpo4swapE,@object
	.size		_ZN40_INTERNAL_c4cb8ab4_4_k_cu_3d7edc69_127814cuda3std6ranges3__45__cpo4swapE,(.L_7 - _ZN40_INTERNAL_c4cb8ab4_4_k_cu_3d7edc69_127814cuda3std6ranges3__45__cpo4swapE)
_ZN40_INTERNAL_c4cb8ab4_4_k_cu_3d7edc69_127814cuda3std6ranges3__45__cpo4swapE:
	.zero		1
.L_7:


//--------------------- .nv.constant0._ZN7cutlass13device_kernelINS_4gemm6kernel13GemmUniversalIN4cute5tupleIJiiiiEEENS1_10collective13CollectiveMmaINS1_37MainloopSm90TmaGmmaWarpSpecializedFP8ILi16ENS5_IJNS4_1CILi1EEESB_SB_EEENS1_32KernelTmaWarpSpecializedPingpongEEENS5_IJNSA_ILi64EEENSA_ILi48EEENSA_ILi128EEEEEENS_12float_e4m3_tENS5_IJlSB_lEEESJ_SK_NS4_8TiledMMAINS4_8MMA_AtomIJNS4_4SM904GMMA30MMA_64x16x32_F32E4M3E4M3_SS_TNILNSO_7ScaleInE1ELSQ_1EEEEEENS4_6LayoutISC_NS5_IJNSA_ILi0EEESU_SU_EEEEENS5_IJNS4_10UnderscoreESX_SX_EEEEENS4_13SM90_TMA_LOADENS4_14ComposedLayoutINS4_7SwizzleILi3ELi4ELi3EEENS4_18smem_ptr_flag_bitsILi8EEENST_INS5_IJNSA_ILi8EEESH_EEENS5_IJSH_SB_EEEEEEEvNS4_8identityES10_S1A_vS1B_EENS_8epilogue10collective6detail29Sm90TmaWarpSpecializedAdapterINS1E_15DefaultEpilogueISJ_SK_SK_NS1D_6thread17LinearCombinationISJ_Li1EffLNS1I_9ScaleType4KindE0ELNS_15FloatRoundStyleE2ESJ_EENS1_15EpilogueDefaultEEEEEvvEEEEvNT_6ParamsE --------------------------
	.section	.nv.constant0._ZN7cutlass13device_kernelINS_4gemm6kernel13GemmUniversalIN4cute5tupleIJiiiiEEENS1_10collective13CollectiveMmaINS1_37MainloopSm90TmaGmmaWarpSpecializedFP8ILi16ENS5_IJNS4_1CILi1EEESB_SB_EEENS1_32KernelTmaWarpSpecializedPingpongEEENS5_IJNSA_ILi64EEENSA_ILi48EEENSA_ILi128EEEEEENS_12float_e4m3_tENS5_IJlSB_lEEESJ_SK_NS4_8TiledMMAINS4_8MMA_AtomIJNS4_4SM904GMMA30MMA_64x16x32_F32E4M3E4M3_SS_TNILNSO_7ScaleInE1ELSQ_1EEEEEENS4_6LayoutISC_NS5_IJNSA_ILi0EEESU_SU_EEEEENS5_IJNS4_10UnderscoreESX_SX_EEEEENS4_13SM90_TMA_LOADENS4_14ComposedLayoutINS4_7SwizzleILi3ELi4ELi3EEENS4_18smem_ptr_flag_bitsILi8EEENST_INS5_IJNSA_ILi8EEESH_EEENS5_IJSH_SB_EEEEEEEvNS4_8identityES10_S1A_vS1B_EENS_8epilogue10collective6detail29Sm90TmaWarpSpecializedAdapterINS1E_15DefaultEpilogueISJ_SK_SK_NS1D_6thread17LinearCombinationISJ_Li1EffLNS1I_9ScaleType4KindE0ELNS_15FloatRoundStyleE2ESJ_EENS1_15EpilogueDefaultEEEEEvvEEEEvNT_6ParamsE,"a",@progbits
	.sectionflags	@""
	.align	4
.nv.constant0._ZN7cutlass13device_kernelINS_4gemm6kernel13GemmUniversalIN4cute5tupleIJiiiiEEENS1_10collective13CollectiveMmaINS1_37MainloopSm90TmaGmmaWarpSpecializedFP8ILi16ENS5_IJNS4_1CILi1EEESB_SB_EEENS1_32KernelTmaWarpSpecializedPingpongEEENS5_IJNSA_ILi64EEENSA_ILi48EEENSA_ILi128EEEEEENS_12float_e4m3_tENS5_IJlSB_lEEESJ_SK_NS4_8TiledMMAINS4_8MMA_AtomIJNS4_4SM904GMMA30MMA_64x16x32_F32E4M3E4M3_SS_TNILNSO_7ScaleInE1ELSQ_1EEEEEENS4_6LayoutISC_NS5_IJNSA_ILi0EEESU_SU_EEEEENS5_IJNS4_10UnderscoreESX_SX_EEEEENS4_13SM90_TMA_LOADENS4_14ComposedLayoutINS4_7SwizzleILi3ELi4ELi3EEENS4_18smem_ptr_flag_bitsILi8EEENST_INS5_IJNSA_ILi8EEESH_EEENS5_IJSH_SB_EEEEEEEvNS4_8identityES10_S1A_vS1B_EENS_8epilogue10collective6detail29Sm90TmaWarpSpecializedAdapterINS1E_15DefaultEpilogueISJ_SK_SK_NS1D_6thread17LinearCombinationISJ_Li1EffLNS1I_9ScaleType4KindE0ELNS_15FloatRoundStyleE2ESJ_EENS1_15EpilogueDefaultEEEEEvvEEEEvNT_6ParamsE:
	.zero		1664


//--------------------- SYMBOLS --------------------------

	.type		.nv.reservedSmem.offset0,@object
	.size		.nv.reservedSmem.offset0,0x4
